//
// Generated by NVIDIA NVVM Compiler
//
// Compiler Build ID: CL-36424714
// Cuda compilation tools, release 13.0, V13.0.88
// Based on NVVM 20.0.0
//

.version 9.0
.target sm_100
.address_size 64

	// .globl	_Z16total_sequentialPfS_i
// _ZZ23total_partial_reductionPfS_iE6shared has been demoted
// _ZZ15total_reductionPfS_iE6shared has been demoted

.visible .entry _Z16total_sequentialPfS_i(
	.param .u64 .ptr .align 1 _Z16total_sequentialPfS_i_param_0,
	.param .u64 .ptr .align 1 _Z16total_sequentialPfS_i_param_1,
	.param .u32 _Z16total_sequentialPfS_i_param_2
)
{
	.reg .pred 	%p<11>;
	.reg .b32 	%r<91>;
	.reg .b32 	%f<92>;
	.reg .b64 	%rd<16>;

	ld.param.u64 	%rd4, [_Z16total_sequentialPfS_i_param_0];
	ld.param.u64 	%rd3, [_Z16total_sequentialPfS_i_param_1];
	ld.param.u32 	%r36, [_Z16total_sequentialPfS_i_param_2];
	cvta.to.global.u64 	%rd1, %rd4;
	mov.u32 	%r37, %tid.x;
	setp.ne.s32 	%p1, %r37, 0;
	@%p1 bra 	$L__BB0_16;
	mov.u32 	%r1, %ctaid.x;
	mov.u32 	%r38, %nctaid.x;
	add.s32 	%r39, %r38, %r36;
	add.s32 	%r40, %r39, -1;
	div.u32 	%r41, %r40, %r38;
	mul.lo.s32 	%r80, %r41, %r1;
	add.s32 	%r42, %r80, %r41;
	min.s32 	%r3, %r42, %r36;
	setp.ge.s32 	%p2, %r80, %r3;
	mov.f32 	%f91, 0f00000000;
	@%p2 bra 	$L__BB0_15;
	sub.s32 	%r4, %r3, %r80;
	and.b32  	%r5, %r4, 15;
	sub.s32 	%r45, %r80, %r3;
	setp.gt.u32 	%p3, %r45, -16;
	mov.b32 	%r90, 0;
	@%p3 bra 	$L__BB0_5;
	and.b32  	%r47, %r4, -16;
	neg.s32 	%r75, %r47;
	add.s64 	%rd2, %rd1, 32;
	mov.b32 	%r90, 0;
$L__BB0_4:
	.pragma "nounroll";
	mul.wide.s32 	%rd5, %r80, 4;
	add.s64 	%rd6, %rd2, %rd5;
	ld.global.f32 	%f4, [%rd6+-32];
	cvt.rn.f32.s32 	%f5, %r90;
	add.f32 	%f6, %f4, %f5;
	cvt.rzi.s32.f32 	%r48, %f6;
	ld.global.f32 	%f7, [%rd6+-28];
	cvt.rn.f32.s32 	%f8, %r48;
	add.f32 	%f9, %f7, %f8;
	cvt.rzi.s32.f32 	%r49, %f9;
	ld.global.f32 	%f10, [%rd6+-24];
	cvt.rn.f32.s32 	%f11, %r49;
	add.f32 	%f12, %f10, %f11;
	cvt.rzi.s32.f32 	%r50, %f12;
	ld.global.f32 	%f13, [%rd6+-20];
	cvt.rn.f32.s32 	%f14, %r50;
	add.f32 	%f15, %f13, %f14;
	cvt.rzi.s32.f32 	%r51, %f15;
	ld.global.f32 	%f16, [%rd6+-16];
	cvt.rn.f32.s32 	%f17, %r51;
	add.f32 	%f18, %f16, %f17;
	cvt.rzi.s32.f32 	%r52, %f18;
	ld.global.f32 	%f19, [%rd6+-12];
	cvt.rn.f32.s32 	%f20, %r52;
	add.f32 	%f21, %f19, %f20;
	cvt.rzi.s32.f32 	%r53, %f21;
	ld.global.f32 	%f22, [%rd6+-8];
	cvt.rn.f32.s32 	%f23, %r53;
	add.f32 	%f24, %f22, %f23;
	cvt.rzi.s32.f32 	%r54, %f24;
	ld.global.f32 	%f25, [%rd6+-4];
	cvt.rn.f32.s32 	%f26, %r54;
	add.f32 	%f27, %f25, %f26;
	cvt.rzi.s32.f32 	%r55, %f27;
	ld.global.f32 	%f28, [%rd6];
	cvt.rn.f32.s32 	%f29, %r55;
	add.f32 	%f30, %f28, %f29;
	cvt.rzi.s32.f32 	%r56, %f30;
	ld.global.f32 	%f31, [%rd6+4];
	cvt.rn.f32.s32 	%f32, %r56;
	add.f32 	%f33, %f31, %f32;
	cvt.rzi.s32.f32 	%r57, %f33;
	ld.global.f32 	%f34, [%rd6+8];
	cvt.rn.f32.s32 	%f35, %r57;
	add.f32 	%f36, %f34, %f35;
	cvt.rzi.s32.f32 	%r58, %f36;
	ld.global.f32 	%f37, [%rd6+12];
	cvt.rn.f32.s32 	%f38, %r58;
	add.f32 	%f39, %f37, %f38;
	cvt.rzi.s32.f32 	%r59, %f39;
	ld.global.f32 	%f40, [%rd6+16];
	cvt.rn.f32.s32 	%f41, %r59;
	add.f32 	%f42, %f40, %f41;
	cvt.rzi.s32.f32 	%r60, %f42;
	ld.global.f32 	%f43, [%rd6+20];
	cvt.rn.f32.s32 	%f44, %r60;
	add.f32 	%f45, %f43, %f44;
	cvt.rzi.s32.f32 	%r61, %f45;
	ld.global.f32 	%f46, [%rd6+24];
	cvt.rn.f32.s32 	%f47, %r61;
	add.f32 	%f48, %f46, %f47;
	cvt.rzi.s32.f32 	%r62, %f48;
	ld.global.f32 	%f49, [%rd6+28];
	cvt.rn.f32.s32 	%f50, %r62;
	add.f32 	%f51, %f49, %f50;
	cvt.rzi.s32.f32 	%r90, %f51;
	add.s32 	%r80, %r80, 16;
	add.s32 	%r75, %r75, 16;
	setp.ne.s32 	%p4, %r75, 0;
	@%p4 bra 	$L__BB0_4;
$L__BB0_5:
	setp.eq.s32 	%p5, %r5, 0;
	@%p5 bra 	$L__BB0_14;
	and.b32  	%r16, %r4, 7;
	setp.lt.u32 	%p6, %r5, 8;
	@%p6 bra 	$L__BB0_8;
	mul.wide.s32 	%rd7, %r80, 4;
	add.s64 	%rd8, %rd1, %rd7;
	ld.global.f32 	%f52, [%rd8];
	cvt.rn.f32.s32 	%f53, %r90;
	add.f32 	%f54, %f52, %f53;
	cvt.rzi.s32.f32 	%r64, %f54;
	ld.global.f32 	%f55, [%rd8+4];
	cvt.rn.f32.s32 	%f56, %r64;
	add.f32 	%f57, %f55, %f56;
	cvt.rzi.s32.f32 	%r65, %f57;
	ld.global.f32 	%f58, [%rd8+8];
	cvt.rn.f32.s32 	%f59, %r65;
	add.f32 	%f60, %f58, %f59;
	cvt.rzi.s32.f32 	%r66, %f60;
	ld.global.f32 	%f61, [%rd8+12];
	cvt.rn.f32.s32 	%f62, %r66;
	add.f32 	%f63, %f61, %f62;
	cvt.rzi.s32.f32 	%r67, %f63;
	ld.global.f32 	%f64, [%rd8+16];
	cvt.rn.f32.s32 	%f65, %r67;
	add.f32 	%f66, %f64, %f65;
	cvt.rzi.s32.f32 	%r68, %f66;
	ld.global.f32 	%f67, [%rd8+20];
	cvt.rn.f32.s32 	%f68, %r68;
	add.f32 	%f69, %f67, %f68;
	cvt.rzi.s32.f32 	%r69, %f69;
	ld.global.f32 	%f70, [%rd8+24];
	cvt.rn.f32.s32 	%f71, %r69;
	add.f32 	%f72, %f70, %f71;
	cvt.rzi.s32.f32 	%r70, %f72;
	ld.global.f32 	%f73, [%rd8+28];
	cvt.rn.f32.s32 	%f74, %r70;
	add.f32 	%f75, %f73, %f74;
	add.s32 	%r80, %r80, 8;
	cvt.rzi.s32.f32 	%r90, %f75;
$L__BB0_8:
	setp.eq.s32 	%p7, %r16, 0;
	@%p7 bra 	$L__BB0_14;
	and.b32  	%r22, %r4, 3;
	setp.lt.u32 	%p8, %r16, 4;
	@%p8 bra 	$L__BB0_11;
	mul.wide.s32 	%rd9, %r80, 4;
	add.s64 	%rd10, %rd1, %rd9;
	ld.global.f32 	%f76, [%rd10];
	cvt.rn.f32.s32 	%f77, %r90;
	add.f32 	%f78, %f76, %f77;
	cvt.rzi.s32.f32 	%r72, %f78;
	ld.global.f32 	%f79, [%rd10+4];
	cvt.rn.f32.s32 	%f80, %r72;
	add.f32 	%f81, %f79, %f80;
	cvt.rzi.s32.f32 	%r73, %f81;
	ld.global.f32 	%f82, [%rd10+8];
	cvt.rn.f32.s32 	%f83, %r73;
	add.f32 	%f84, %f82, %f83;
	cvt.rzi.s32.f32 	%r74, %f84;
	ld.global.f32 	%f85, [%rd10+12];
	cvt.rn.f32.s32 	%f86, %r74;
	add.f32 	%f87, %f85, %f86;
	add.s32 	%r80, %r80, 4;
	cvt.rzi.s32.f32 	%r90, %f87;
$L__BB0_11:
	setp.eq.s32 	%p9, %r22, 0;
	@%p9 bra 	$L__BB0_14;
	neg.s32 	%r87, %r22;
$L__BB0_13:
	.pragma "nounroll";
	mul.wide.s32 	%rd11, %r80, 4;
	add.s64 	%rd12, %rd1, %rd11;
	ld.global.f32 	%f88, [%rd12];
	cvt.rn.f32.s32 	%f89, %r90;
	add.f32 	%f90, %f88, %f89;
	cvt.rzi.s32.f32 	%r90, %f90;
	add.s32 	%r80, %r80, 1;
	add.s32 	%r87, %r87, 1;
	setp.ne.s32 	%p10, %r87, 0;
	@%p10 bra 	$L__BB0_13;
$L__BB0_14:
	cvt.rn.f32.s32 	%f91, %r90;
$L__BB0_15:
	cvta.to.global.u64 	%rd13, %rd3;
	mul.wide.u32 	%rd14, %r1, 4;
	add.s64 	%rd15, %rd13, %rd14;
	st.global.f32 	[%rd15], %f91;
$L__BB0_16:
	ret;

}
	// .globl	_Z26total_sequential_coalescedPfS_i
.visible .entry _Z26total_sequential_coalescedPfS_i(
	.param .u64 .ptr .align 1 _Z26total_sequential_coalescedPfS_i_param_0,
	.param .u64 .ptr .align 1 _Z26total_sequential_coalescedPfS_i_param_1,
	.param .u32 _Z26total_sequential_coalescedPfS_i_param_2
)
{
	.reg .pred 	%p<8>;
	.reg .b32 	%r<62>;
	.reg .b32 	%f<20>;
	.reg .b64 	%rd<21>;

	ld.param.u64 	%rd7, [_Z26total_sequential_coalescedPfS_i_param_0];
	ld.param.u64 	%rd6, [_Z26total_sequential_coalescedPfS_i_param_1];
	ld.param.u32 	%r31, [_Z26total_sequential_coalescedPfS_i_param_2];
	cvta.to.global.u64 	%rd1, %rd7;
	mov.u32 	%r32, %tid.x;
	setp.ne.s32 	%p1, %r32, 0;
	@%p1 bra 	$L__BB1_10;
	mov.u32 	%r1, %ctaid.x;
	mov.u32 	%r2, %nctaid.x;
	setp.ge.s32 	%p2, %r1, %r31;
	mov.f32 	%f19, 0f00000000;
	@%p2 bra 	$L__BB1_9;
	add.s32 	%r51, %r2, %r1;
	max.s32 	%r35, %r31, %r51;
	setp.lt.s32 	%p3, %r51, %r31;
	selp.u32 	%r36, 1, 0, %p3;
	add.s32 	%r37, %r51, %r36;
	sub.s32 	%r38, %r35, %r37;
	div.u32 	%r39, %r38, %r2;
	add.s32 	%r40, %r39, %r36;
	add.s32 	%r4, %r40, 1;
	and.b32  	%r5, %r4, 3;
	setp.lt.u32 	%p4, %r40, 3;
	mov.b32 	%r61, 0;
	mov.u32 	%r58, %r1;
	@%p4 bra 	$L__BB1_5;
	shl.b32 	%r42, %r2, 1;
	add.s32 	%r53, %r1, %r42;
	shl.b32 	%r7, %r2, 2;
	mad.lo.s32 	%r52, %r2, 3, %r1;
	and.b32  	%r43, %r4, -4;
	neg.s32 	%r50, %r43;
	mov.b32 	%r61, 0;
	mov.u32 	%r58, %r1;
$L__BB1_4:
	mul.wide.u32 	%rd8, %r58, 4;
	add.s64 	%rd9, %rd1, %rd8;
	ld.global.f32 	%f4, [%rd9];
	cvt.rn.f32.s32 	%f5, %r61;
	add.f32 	%f6, %f4, %f5;
	cvt.rzi.s32.f32 	%r44, %f6;
	add.s32 	%r45, %r58, %r2;
	mul.wide.u32 	%rd10, %r51, 4;
	add.s64 	%rd11, %rd1, %rd10;
	ld.global.f32 	%f7, [%rd11];
	cvt.rn.f32.s32 	%f8, %r44;
	add.f32 	%f9, %f7, %f8;
	cvt.rzi.s32.f32 	%r46, %f9;
	add.s32 	%r47, %r45, %r2;
	mul.wide.u32 	%rd12, %r53, 4;
	add.s64 	%rd13, %rd1, %rd12;
	ld.global.f32 	%f10, [%rd13];
	cvt.rn.f32.s32 	%f11, %r46;
	add.f32 	%f12, %f10, %f11;
	cvt.rzi.s32.f32 	%r48, %f12;
	add.s32 	%r49, %r47, %r2;
	mul.wide.u32 	%rd14, %r52, 4;
	add.s64 	%rd15, %rd1, %rd14;
	ld.global.f32 	%f13, [%rd15];
	cvt.rn.f32.s32 	%f14, %r48;
	add.f32 	%f15, %f13, %f14;
	cvt.rzi.s32.f32 	%r61, %f15;
	add.s32 	%r58, %r49, %r2;
	add.s32 	%r53, %r53, %r7;
	add.s32 	%r52, %r52, %r7;
	add.s32 	%r51, %r51, %r7;
	add.s32 	%r50, %r50, 4;
	setp.ne.s32 	%p5, %r50, 0;
	@%p5 bra 	$L__BB1_4;
$L__BB1_5:
	setp.eq.s32 	%p6, %r5, 0;
	@%p6 bra 	$L__BB1_8;
	mul.wide.u32 	%rd16, %r58, 4;
	add.s64 	%rd20, %rd1, %rd16;
	mul.wide.u32 	%rd3, %r2, 4;
	neg.s32 	%r59, %r5;
$L__BB1_7:
	.pragma "nounroll";
	ld.global.f32 	%f16, [%rd20];
	cvt.rn.f32.s32 	%f17, %r61;
	add.f32 	%f18, %f16, %f17;
	cvt.rzi.s32.f32 	%r61, %f18;
	add.s64 	%rd20, %rd20, %rd3;
	add.s32 	%r59, %r59, 1;
	setp.ne.s32 	%p7, %r59, 0;
	@%p7 bra 	$L__BB1_7;
$L__BB1_8:
	cvt.rn.f32.s32 	%f19, %r61;
$L__BB1_9:
	cvta.to.global.u64 	%rd17, %rd6;
	mul.wide.u32 	%rd18, %r1, 4;
	add.s64 	%rd19, %rd17, %rd18;
	st.global.f32 	[%rd19], %f19;
$L__BB1_10:
	ret;

}
	// .globl	_Z12total_atomicPfS_i
.visible .entry _Z12total_atomicPfS_i(
	.param .u64 .ptr .align 1 _Z12total_atomicPfS_i_param_0,
	.param .u64 .ptr .align 1 _Z12total_atomicPfS_i_param_1,
	.param .u32 _Z12total_atomicPfS_i_param_2
)
{
	.reg .pred 	%p<10>;
	.reg .b32 	%r<49>;
	.reg .b32 	%f<59>;
	.reg .b64 	%rd<16>;

	ld.param.u64 	%rd5, [_Z12total_atomicPfS_i_param_0];
	ld.param.u64 	%rd4, [_Z12total_atomicPfS_i_param_1];
	ld.param.u32 	%r25, [_Z12total_atomicPfS_i_param_2];
	cvta.to.global.u64 	%rd1, %rd5;
	mov.u32 	%r1, %ctaid.x;
	mov.u32 	%r26, %tid.x;
	mov.u32 	%r27, %nctaid.x;
	add.s32 	%r28, %r27, %r25;
	add.s32 	%r29, %r28, -1;
	div.u32 	%r30, %r29, %r27;
	mul.lo.s32 	%r2, %r30, %r1;
	add.s32 	%r31, %r2, %r30;
	min.s32 	%r32, %r31, %r25;
	add.s32 	%r33, %r30, 511;
	shr.s32 	%r34, %r33, 31;
	shr.u32 	%r35, %r34, 23;
	add.s32 	%r36, %r33, %r35;
	shr.s32 	%r37, %r36, 9;
	mul.lo.s32 	%r3, %r37, %r26;
	add.s32 	%r44, %r3, %r2;
	add.s32 	%r38, %r44, %r37;
	min.s32 	%r5, %r32, %r38;
	setp.le.s32 	%p1, %r5, %r44;
	@%p1 bra 	$L__BB2_13;
	cvta.to.global.u64 	%rd6, %rd4;
	mul.wide.u32 	%rd7, %r1, 4;
	add.s64 	%rd2, %rd6, %rd7;
	sub.s32 	%r6, %r5, %r44;
	and.b32  	%r7, %r6, 15;
	sub.s32 	%r39, %r3, %r5;
	add.s32 	%r40, %r39, %r2;
	setp.gt.u32 	%p2, %r40, -16;
	@%p2 bra 	$L__BB2_4;
	and.b32  	%r41, %r6, -16;
	neg.s32 	%r42, %r41;
	add.s64 	%rd3, %rd1, 32;
$L__BB2_3:
	.pragma "nounroll";
	mul.wide.s32 	%rd8, %r44, 4;
	add.s64 	%rd9, %rd3, %rd8;
	ld.global.f32 	%f1, [%rd9+-32];
	atom.global.add.f32 	%f2, [%rd2], %f1;
	ld.global.f32 	%f3, [%rd9+-28];
	atom.global.add.f32 	%f4, [%rd2], %f3;
	ld.global.f32 	%f5, [%rd9+-24];
	atom.global.add.f32 	%f6, [%rd2], %f5;
	ld.global.f32 	%f7, [%rd9+-20];
	atom.global.add.f32 	%f8, [%rd2], %f7;
	ld.global.f32 	%f9, [%rd9+-16];
	atom.global.add.f32 	%f10, [%rd2], %f9;
	ld.global.f32 	%f11, [%rd9+-12];
	atom.global.add.f32 	%f12, [%rd2], %f11;
	ld.global.f32 	%f13, [%rd9+-8];
	atom.global.add.f32 	%f14, [%rd2], %f13;
	ld.global.f32 	%f15, [%rd9+-4];
	atom.global.add.f32 	%f16, [%rd2], %f15;
	ld.global.f32 	%f17, [%rd9];
	atom.global.add.f32 	%f18, [%rd2], %f17;
	ld.global.f32 	%f19, [%rd9+4];
	atom.global.add.f32 	%f20, [%rd2], %f19;
	ld.global.f32 	%f21, [%rd9+8];
	atom.global.add.f32 	%f22, [%rd2], %f21;
	ld.global.f32 	%f23, [%rd9+12];
	atom.global.add.f32 	%f24, [%rd2], %f23;
	ld.global.f32 	%f25, [%rd9+16];
	atom.global.add.f32 	%f26, [%rd2], %f25;
	ld.global.f32 	%f27, [%rd9+20];
	atom.global.add.f32 	%f28, [%rd2], %f27;
	ld.global.f32 	%f29, [%rd9+24];
	atom.global.add.f32 	%f30, [%rd2], %f29;
	ld.global.f32 	%f31, [%rd9+28];
	atom.global.add.f32 	%f32, [%rd2], %f31;
	add.s32 	%r44, %r44, 16;
	add.s32 	%r42, %r42, 16;
	setp.ne.s32 	%p3, %r42, 0;
	@%p3 bra 	$L__BB2_3;
$L__BB2_4:
	setp.eq.s32 	%p4, %r7, 0;
	@%p4 bra 	$L__BB2_13;
	and.b32  	%r14, %r6, 7;
	setp.lt.u32 	%p5, %r7, 8;
	@%p5 bra 	$L__BB2_7;
	mul.wide.s32 	%rd10, %r44, 4;
	add.s64 	%rd11, %rd1, %rd10;
	ld.global.f32 	%f33, [%rd11];
	atom.global.add.f32 	%f34, [%rd2], %f33;
	ld.global.f32 	%f35, [%rd11+4];
	atom.global.add.f32 	%f36, [%rd2], %f35;
	ld.global.f32 	%f37, [%rd11+8];
	atom.global.add.f32 	%f38, [%rd2], %f37;
	ld.global.f32 	%f39, [%rd11+12];
	atom.global.add.f32 	%f40, [%rd2], %f39;
	ld.global.f32 	%f41, [%rd11+16];
	atom.global.add.f32 	%f42, [%rd2], %f41;
	ld.global.f32 	%f43, [%rd11+20];
	atom.global.add.f32 	%f44, [%rd2], %f43;
	ld.global.f32 	%f45, [%rd11+24];
	atom.global.add.f32 	%f46, [%rd2], %f45;
	ld.global.f32 	%f47, [%rd11+28];
	atom.global.add.f32 	%f48, [%rd2], %f47;
	add.s32 	%r44, %r44, 8;
$L__BB2_7:
	setp.eq.s32 	%p6, %r14, 0;
	@%p6 bra 	$L__BB2_13;
	and.b32  	%r17, %r6, 3;
	setp.lt.u32 	%p7, %r14, 4;
	@%p7 bra 	$L__BB2_10;
	mul.wide.s32 	%rd12, %r44, 4;
	add.s64 	%rd13, %rd1, %rd12;
	ld.global.f32 	%f49, [%rd13];
	atom.global.add.f32 	%f50, [%rd2], %f49;
	ld.global.f32 	%f51, [%rd13+4];
	atom.global.add.f32 	%f52, [%rd2], %f51;
	ld.global.f32 	%f53, [%rd13+8];
	atom.global.add.f32 	%f54, [%rd2], %f53;
	ld.global.f32 	%f55, [%rd13+12];
	atom.global.add.f32 	%f56, [%rd2], %f55;
	add.s32 	%r44, %r44, 4;
$L__BB2_10:
	setp.eq.s32 	%p8, %r17, 0;
	@%p8 bra 	$L__BB2_13;
	neg.s32 	%r47, %r17;
$L__BB2_12:
	.pragma "nounroll";
	mul.wide.s32 	%rd14, %r44, 4;
	add.s64 	%rd15, %rd1, %rd14;
	ld.global.f32 	%f57, [%rd15];
	atom.global.add.f32 	%f58, [%rd2], %f57;
	add.s32 	%r44, %r44, 1;
	add.s32 	%r47, %r47, 1;
	setp.ne.s32 	%p9, %r47, 0;
	@%p9 bra 	$L__BB2_12;
$L__BB2_13:
	ret;

}
	// .globl	_Z22total_atomic_coalescedPfS_i
.visible .entry _Z22total_atomic_coalescedPfS_i(
	.param .u64 .ptr .align 1 _Z22total_atomic_coalescedPfS_i_param_0,
	.param .u64 .ptr .align 1 _Z22total_atomic_coalescedPfS_i_param_1,
	.param .u32 _Z22total_atomic_coalescedPfS_i_param_2
)
{
	.reg .pred 	%p<7>;
	.reg .b32 	%r<33>;
	.reg .b32 	%f<11>;
	.reg .b64 	%rd<15>;

	ld.param.u64 	%rd4, [_Z22total_atomic_coalescedPfS_i_param_0];
	ld.param.u64 	%rd3, [_Z22total_atomic_coalescedPfS_i_param_1];
	ld.param.u32 	%r13, [_Z22total_atomic_coalescedPfS_i_param_2];
	cvta.to.global.u64 	%rd1, %rd4;
	mov.u32 	%r1, %ctaid.x;
	mov.u32 	%r14, %tid.x;
	shl.b32 	%r15, %r1, 9;
	add.s32 	%r31, %r15, %r14;
	mov.u32 	%r16, %nctaid.x;
	shl.b32 	%r3, %r16, 9;
	setp.ge.s32 	%p1, %r31, %r13;
	@%p1 bra 	$L__BB3_7;
	cvta.to.global.u64 	%rd5, %rd3;
	mul.wide.u32 	%rd6, %r1, 4;
	add.s64 	%rd2, %rd5, %rd6;
	add.s32 	%r17, %r31, %r3;
	max.s32 	%r18, %r13, %r17;
	setp.lt.s32 	%p2, %r17, %r13;
	selp.u32 	%r19, 1, 0, %p2;
	add.s32 	%r20, %r17, %r19;
	sub.s32 	%r21, %r18, %r20;
	div.u32 	%r22, %r21, %r3;
	add.s32 	%r4, %r22, %r19;
	and.b32  	%r23, %r4, 3;
	setp.eq.s32 	%p3, %r23, 3;
	@%p3 bra 	$L__BB3_4;
	add.s32 	%r24, %r4, 1;
	and.b32  	%r25, %r24, 3;
	neg.s32 	%r29, %r25;
$L__BB3_3:
	.pragma "nounroll";
	mul.wide.s32 	%rd7, %r31, 4;
	add.s64 	%rd8, %rd1, %rd7;
	ld.global.f32 	%f1, [%rd8];
	atom.global.add.f32 	%f2, [%rd2], %f1;
	add.s32 	%r31, %r31, %r3;
	add.s32 	%r29, %r29, 1;
	setp.ne.s32 	%p4, %r29, 0;
	@%p4 bra 	$L__BB3_3;
$L__BB3_4:
	setp.lt.u32 	%p5, %r4, 3;
	@%p5 bra 	$L__BB3_7;
	mul.wide.s32 	%rd11, %r3, 4;
$L__BB3_6:
	mul.wide.s32 	%rd9, %r31, 4;
	add.s64 	%rd10, %rd1, %rd9;
	ld.global.f32 	%f3, [%rd10];
	atom.global.add.f32 	%f4, [%rd2], %f3;
	add.s32 	%r26, %r31, %r3;
	add.s64 	%rd12, %rd10, %rd11;
	ld.global.f32 	%f5, [%rd12];
	atom.global.add.f32 	%f6, [%rd2], %f5;
	add.s32 	%r27, %r26, %r3;
	add.s64 	%rd13, %rd12, %rd11;
	ld.global.f32 	%f7, [%rd13];
	atom.global.add.f32 	%f8, [%rd2], %f7;
	add.s32 	%r28, %r27, %r3;
	add.s64 	%rd14, %rd13, %rd11;
	ld.global.f32 	%f9, [%rd14];
	atom.global.add.f32 	%f10, [%rd2], %f9;
	add.s32 	%r31, %r28, %r3;
	setp.lt.s32 	%p6, %r31, %r13;
	@%p6 bra 	$L__BB3_6;
$L__BB3_7:
	ret;

}
	// .globl	_Z23total_partial_reductionPfS_i
.visible .entry _Z23total_partial_reductionPfS_i(
	.param .u64 .ptr .align 1 _Z23total_partial_reductionPfS_i_param_0,
	.param .u64 .ptr .align 1 _Z23total_partial_reductionPfS_i_param_1,
	.param .u32 _Z23total_partial_reductionPfS_i_param_2
)
{
	.reg .pred 	%p<9>;
	.reg .b32 	%r<78>;
	.reg .b32 	%f<121>;
	.reg .b64 	%rd<15>;
	// demoted variable
	.shared .align 4 .b8 _ZZ23total_partial_reductionPfS_iE6shared[2048];
	ld.param.u64 	%rd3, [_Z23total_partial_reductionPfS_i_param_0];
	ld.param.u64 	%rd2, [_Z23total_partial_reductionPfS_i_param_1];
	ld.param.u32 	%r19, [_Z23total_partial_reductionPfS_i_param_2];
	cvta.to.global.u64 	%rd1, %rd3;
	mov.u32 	%r1, %ctaid.x;
	mov.u32 	%r2, %tid.x;
	shl.b32 	%r20, %r1, 9;
	add.s32 	%r74, %r20, %r2;
	mov.u32 	%r21, %nctaid.x;
	shl.b32 	%r4, %r21, 9;
	shl.b32 	%r22, %r2, 2;
	mov.u32 	%r23, _ZZ23total_partial_reductionPfS_iE6shared;
	add.s32 	%r5, %r23, %r22;
	mov.b32 	%r24, 0;
	st.shared.u32 	[%r5], %r24;
	setp.ge.s32 	%p1, %r74, %r19;
	@%p1 bra 	$L__BB4_8;
	add.s32 	%r25, %r74, %r4;
	max.s32 	%r26, %r19, %r25;
	setp.lt.s32 	%p2, %r25, %r19;
	selp.u32 	%r27, 1, 0, %p2;
	add.s32 	%r28, %r25, %r27;
	sub.s32 	%r29, %r26, %r28;
	div.u32 	%r30, %r29, %r4;
	add.s32 	%r6, %r30, %r27;
	and.b32  	%r31, %r6, 3;
	setp.eq.s32 	%p3, %r31, 3;
	mov.f32 	%f120, 0f00000000;
	@%p3 bra 	$L__BB4_4;
	add.s32 	%r32, %r6, 1;
	and.b32  	%r33, %r32, 3;
	neg.s32 	%r72, %r33;
	mov.f32 	%f120, 0f00000000;
$L__BB4_3:
	.pragma "nounroll";
	mul.wide.s32 	%rd4, %r74, 4;
	add.s64 	%rd5, %rd1, %rd4;
	ld.global.f32 	%f11, [%rd5];
	add.f32 	%f120, %f11, %f120;
	add.s32 	%r74, %r74, %r4;
	add.s32 	%r72, %r72, 1;
	setp.ne.s32 	%p4, %r72, 0;
	@%p4 bra 	$L__BB4_3;
$L__BB4_4:
	setp.lt.u32 	%p5, %r6, 3;
	@%p5 bra 	$L__BB4_7;
	mul.wide.s32 	%rd8, %r4, 4;
$L__BB4_6:
	mul.wide.s32 	%rd6, %r74, 4;
	add.s64 	%rd7, %rd1, %rd6;
	ld.global.f32 	%f12, [%rd7];
	add.f32 	%f13, %f12, %f120;
	add.s32 	%r34, %r74, %r4;
	add.s64 	%rd9, %rd7, %rd8;
	ld.global.f32 	%f14, [%rd9];
	add.f32 	%f15, %f14, %f13;
	add.s32 	%r35, %r34, %r4;
	add.s64 	%rd10, %rd9, %rd8;
	ld.global.f32 	%f16, [%rd10];
	add.f32 	%f17, %f16, %f15;
	add.s32 	%r36, %r35, %r4;
	add.s64 	%rd11, %rd10, %rd8;
	ld.global.f32 	%f18, [%rd11];
	add.f32 	%f120, %f18, %f17;
	add.s32 	%r74, %r36, %r4;
	setp.lt.s32 	%p6, %r74, %r19;
	@%p6 bra 	$L__BB4_6;
$L__BB4_7:
	st.shared.f32 	[%r5], %f120;
$L__BB4_8:
	bar.sync 	0;
	setp.ne.s32 	%p7, %r2, 0;
	@%p7 bra 	$L__BB4_12;
	mov.b32 	%r77, 0;
	mov.b32 	%r76, 64;
$L__BB4_10:
	add.s32 	%r40, %r23, %r76;
	ld.shared.f32 	%f19, [%r40+-64];
	cvt.rn.f32.s32 	%f20, %r77;
	add.f32 	%f21, %f19, %f20;
	cvt.rzi.s32.f32 	%r41, %f21;
	ld.shared.f32 	%f22, [%r40+-60];
	cvt.rn.f32.s32 	%f23, %r41;
	add.f32 	%f24, %f22, %f23;
	cvt.rzi.s32.f32 	%r42, %f24;
	ld.shared.f32 	%f25, [%r40+-56];
	cvt.rn.f32.s32 	%f26, %r42;
	add.f32 	%f27, %f25, %f26;
	cvt.rzi.s32.f32 	%r43, %f27;
	ld.shared.f32 	%f28, [%r40+-52];
	cvt.rn.f32.s32 	%f29, %r43;
	add.f32 	%f30, %f28, %f29;
	cvt.rzi.s32.f32 	%r44, %f30;
	ld.shared.f32 	%f31, [%r40+-48];
	cvt.rn.f32.s32 	%f32, %r44;
	add.f32 	%f33, %f31, %f32;
	cvt.rzi.s32.f32 	%r45, %f33;
	ld.shared.f32 	%f34, [%r40+-44];
	cvt.rn.f32.s32 	%f35, %r45;
	add.f32 	%f36, %f34, %f35;
	cvt.rzi.s32.f32 	%r46, %f36;
	ld.shared.f32 	%f37, [%r40+-40];
	cvt.rn.f32.s32 	%f38, %r46;
	add.f32 	%f39, %f37, %f38;
	cvt.rzi.s32.f32 	%r47, %f39;
	ld.shared.f32 	%f40, [%r40+-36];
	cvt.rn.f32.s32 	%f41, %r47;
	add.f32 	%f42, %f40, %f41;
	cvt.rzi.s32.f32 	%r48, %f42;
	ld.shared.f32 	%f43, [%r40+-32];
	cvt.rn.f32.s32 	%f44, %r48;
	add.f32 	%f45, %f43, %f44;
	cvt.rzi.s32.f32 	%r49, %f45;
	ld.shared.f32 	%f46, [%r40+-28];
	cvt.rn.f32.s32 	%f47, %r49;
	add.f32 	%f48, %f46, %f47;
	cvt.rzi.s32.f32 	%r50, %f48;
	ld.shared.f32 	%f49, [%r40+-24];
	cvt.rn.f32.s32 	%f50, %r50;
	add.f32 	%f51, %f49, %f50;
	cvt.rzi.s32.f32 	%r51, %f51;
	ld.shared.f32 	%f52, [%r40+-20];
	cvt.rn.f32.s32 	%f53, %r51;
	add.f32 	%f54, %f52, %f53;
	cvt.rzi.s32.f32 	%r52, %f54;
	ld.shared.f32 	%f55, [%r40+-16];
	cvt.rn.f32.s32 	%f56, %r52;
	add.f32 	%f57, %f55, %f56;
	cvt.rzi.s32.f32 	%r53, %f57;
	ld.shared.f32 	%f58, [%r40+-12];
	cvt.rn.f32.s32 	%f59, %r53;
	add.f32 	%f60, %f58, %f59;
	cvt.rzi.s32.f32 	%r54, %f60;
	ld.shared.f32 	%f61, [%r40+-8];
	cvt.rn.f32.s32 	%f62, %r54;
	add.f32 	%f63, %f61, %f62;
	cvt.rzi.s32.f32 	%r55, %f63;
	ld.shared.f32 	%f64, [%r40+-4];
	cvt.rn.f32.s32 	%f65, %r55;
	add.f32 	%f66, %f64, %f65;
	cvt.rzi.s32.f32 	%r56, %f66;
	ld.shared.f32 	%f67, [%r40];
	cvt.rn.f32.s32 	%f68, %r56;
	add.f32 	%f69, %f67, %f68;
	cvt.rzi.s32.f32 	%r57, %f69;
	ld.shared.f32 	%f70, [%r40+4];
	cvt.rn.f32.s32 	%f71, %r57;
	add.f32 	%f72, %f70, %f71;
	cvt.rzi.s32.f32 	%r58, %f72;
	ld.shared.f32 	%f73, [%r40+8];
	cvt.rn.f32.s32 	%f74, %r58;
	add.f32 	%f75, %f73, %f74;
	cvt.rzi.s32.f32 	%r59, %f75;
	ld.shared.f32 	%f76, [%r40+12];
	cvt.rn.f32.s32 	%f77, %r59;
	add.f32 	%f78, %f76, %f77;
	cvt.rzi.s32.f32 	%r60, %f78;
	ld.shared.f32 	%f79, [%r40+16];
	cvt.rn.f32.s32 	%f80, %r60;
	add.f32 	%f81, %f79, %f80;
	cvt.rzi.s32.f32 	%r61, %f81;
	ld.shared.f32 	%f82, [%r40+20];
	cvt.rn.f32.s32 	%f83, %r61;
	add.f32 	%f84, %f82, %f83;
	cvt.rzi.s32.f32 	%r62, %f84;
	ld.shared.f32 	%f85, [%r40+24];
	cvt.rn.f32.s32 	%f86, %r62;
	add.f32 	%f87, %f85, %f86;
	cvt.rzi.s32.f32 	%r63, %f87;
	ld.shared.f32 	%f88, [%r40+28];
	cvt.rn.f32.s32 	%f89, %r63;
	add.f32 	%f90, %f88, %f89;
	cvt.rzi.s32.f32 	%r64, %f90;
	ld.shared.f32 	%f91, [%r40+32];
	cvt.rn.f32.s32 	%f92, %r64;
	add.f32 	%f93, %f91, %f92;
	cvt.rzi.s32.f32 	%r65, %f93;
	ld.shared.f32 	%f94, [%r40+36];
	cvt.rn.f32.s32 	%f95, %r65;
	add.f32 	%f96, %f94, %f95;
	cvt.rzi.s32.f32 	%r66, %f96;
	ld.shared.f32 	%f97, [%r40+40];
	cvt.rn.f32.s32 	%f98, %r66;
	add.f32 	%f99, %f97, %f98;
	cvt.rzi.s32.f32 	%r67, %f99;
	ld.shared.f32 	%f100, [%r40+44];
	cvt.rn.f32.s32 	%f101, %r67;
	add.f32 	%f102, %f100, %f101;
	cvt.rzi.s32.f32 	%r68, %f102;
	ld.shared.f32 	%f103, [%r40+48];
	cvt.rn.f32.s32 	%f104, %r68;
	add.f32 	%f105, %f103, %f104;
	cvt.rzi.s32.f32 	%r69, %f105;
	ld.shared.f32 	%f106, [%r40+52];
	cvt.rn.f32.s32 	%f107, %r69;
	add.f32 	%f108, %f106, %f107;
	cvt.rzi.s32.f32 	%r70, %f108;
	ld.shared.f32 	%f109, [%r40+56];
	cvt.rn.f32.s32 	%f110, %r70;
	add.f32 	%f111, %f109, %f110;
	cvt.rzi.s32.f32 	%r71, %f111;
	ld.shared.f32 	%f112, [%r40+60];
	cvt.rn.f32.s32 	%f113, %r71;
	add.f32 	%f114, %f112, %f113;
	cvt.rzi.s32.f32 	%r77, %f114;
	add.s32 	%r76, %r76, 128;
	setp.ne.s32 	%p8, %r76, 2112;
	@%p8 bra 	$L__BB4_10;
	cvt.rn.f32.s32 	%f115, %r77;
	cvta.to.global.u64 	%rd12, %rd2;
	mul.wide.u32 	%rd13, %r1, 4;
	add.s64 	%rd14, %rd12, %rd13;
	st.global.f32 	[%rd14], %f115;
$L__BB4_12:
	ret;

}
	// .globl	_Z15total_reductionPfS_i
.visible .entry _Z15total_reductionPfS_i(
	.param .u64 .ptr .align 1 _Z15total_reductionPfS_i_param_0,
	.param .u64 .ptr .align 1 _Z15total_reductionPfS_i_param_1,
	.param .u32 _Z15total_reductionPfS_i_param_2
)
{
	.reg .pred 	%p<17>;
	.reg .b32 	%r<37>;
	.reg .b32 	%f<62>;
	.reg .b64 	%rd<16>;
	// demoted variable
	.shared .align 4 .b8 _ZZ15total_reductionPfS_iE6shared[2048];
	ld.param.u64 	%rd4, [_Z15total_reductionPfS_i_param_0];
	ld.param.u64 	%rd3, [_Z15total_reductionPfS_i_param_1];
	ld.param.u32 	%r15, [_Z15total_reductionPfS_i_param_2];
	cvta.to.global.u64 	%rd1, %rd4;
	mov.u32 	%r1, %ctaid.x;
	mov.u32 	%r2, %tid.x;
	shl.b32 	%r16, %r1, 10;
	or.b32  	%r35, %r16, %r2;
	mov.u32 	%r17, %nctaid.x;
	shl.b32 	%r4, %r17, 10;
	shl.b32 	%r18, %r2, 2;
	mov.u32 	%r19, _ZZ15total_reductionPfS_iE6shared;
	add.s32 	%r5, %r19, %r18;
	mov.b32 	%r20, 0;
	st.shared.u32 	[%r5], %r20;
	setp.ge.s32 	%p1, %r35, %r15;
	@%p1 bra 	$L__BB5_8;
	add.s32 	%r21, %r35, %r4;
	max.s32 	%r22, %r15, %r21;
	setp.lt.s32 	%p2, %r21, %r15;
	selp.u32 	%r23, 1, 0, %p2;
	add.s32 	%r24, %r21, %r23;
	sub.s32 	%r25, %r22, %r24;
	div.u32 	%r26, %r25, %r4;
	add.s32 	%r6, %r26, %r23;
	and.b32  	%r27, %r6, 3;
	setp.eq.s32 	%p3, %r27, 3;
	mov.f32 	%f61, 0f00000000;
	@%p3 bra 	$L__BB5_4;
	add.s64 	%rd2, %rd1, 2048;
	add.s32 	%r28, %r6, 1;
	and.b32  	%r29, %r28, 3;
	neg.s32 	%r33, %r29;
	mov.f32 	%f61, 0f00000000;
$L__BB5_3:
	.pragma "nounroll";
	mul.wide.s32 	%rd5, %r35, 4;
	add.s64 	%rd6, %rd2, %rd5;
	ld.global.f32 	%f11, [%rd6+-2048];
	ld.global.f32 	%f12, [%rd6];
	add.f32 	%f13, %f11, %f12;
	add.f32 	%f61, %f61, %f13;
	add.s32 	%r35, %r35, %r4;
	add.s32 	%r33, %r33, 1;
	setp.ne.s32 	%p4, %r33, 0;
	@%p4 bra 	$L__BB5_3;
$L__BB5_4:
	setp.lt.u32 	%p5, %r6, 3;
	@%p5 bra 	$L__BB5_7;
	mul.wide.s32 	%rd9, %r4, 4;
$L__BB5_6:
	mul.wide.s32 	%rd7, %r35, 4;
	add.s64 	%rd8, %rd1, %rd7;
	ld.global.f32 	%f14, [%rd8];
	ld.global.f32 	%f15, [%rd8+2048];
	add.f32 	%f16, %f14, %f15;
	add.f32 	%f17, %f61, %f16;
	add.s32 	%r30, %r35, %r4;
	add.s64 	%rd10, %rd8, %rd9;
	ld.global.f32 	%f18, [%rd10];
	ld.global.f32 	%f19, [%rd10+2048];
	add.f32 	%f20, %f18, %f19;
	add.f32 	%f21, %f17, %f20;
	add.s32 	%r31, %r30, %r4;
	add.s64 	%rd11, %rd10, %rd9;
	ld.global.f32 	%f22, [%rd11];
	ld.global.f32 	%f23, [%rd11+2048];
	add.f32 	%f24, %f22, %f23;
	add.f32 	%f25, %f21, %f24;
	add.s32 	%r32, %r31, %r4;
	add.s64 	%rd12, %rd11, %rd9;
	ld.global.f32 	%f26, [%rd12];
	ld.global.f32 	%f27, [%rd12+2048];
	add.f32 	%f28, %f26, %f27;
	add.f32 	%f61, %f25, %f28;
	add.s32 	%r35, %r32, %r4;
	setp.lt.s32 	%p6, %r35, %r15;
	@%p6 bra 	$L__BB5_6;
$L__BB5_7:
	st.shared.f32 	[%r5], %f61;
$L__BB5_8:
	bar.sync 	0;
	setp.gt.u32 	%p7, %r2, 255;
	@%p7 bra 	$L__BB5_10;
	ld.shared.f32 	%f29, [%r5+1024];
	ld.shared.f32 	%f30, [%r5];
	add.f32 	%f31, %f29, %f30;
	st.shared.f32 	[%r5], %f31;
$L__BB5_10:
	bar.sync 	0;
	setp.gt.u32 	%p8, %r2, 127;
	@%p8 bra 	$L__BB5_12;
	ld.shared.f32 	%f32, [%r5+512];
	ld.shared.f32 	%f33, [%r5];
	add.f32 	%f34, %f32, %f33;
	st.shared.f32 	[%r5], %f34;
$L__BB5_12:
	bar.sync 	0;
	setp.gt.u32 	%p9, %r2, 63;
	@%p9 bra 	$L__BB5_14;
	ld.shared.f32 	%f35, [%r5+256];
	ld.shared.f32 	%f36, [%r5];
	add.f32 	%f37, %f35, %f36;
	st.shared.f32 	[%r5], %f37;
$L__BB5_14:
	bar.sync 	0;
	setp.gt.u32 	%p10, %r2, 31;
	@%p10 bra 	$L__BB5_16;
	ld.shared.f32 	%f38, [%r5+128];
	ld.shared.f32 	%f39, [%r5];
	add.f32 	%f40, %f38, %f39;
	st.shared.f32 	[%r5], %f40;
$L__BB5_16:
	bar.sync 	0;
	setp.gt.u32 	%p11, %r2, 15;
	@%p11 bra 	$L__BB5_18;
	ld.shared.f32 	%f41, [%r5+64];
	ld.shared.f32 	%f42, [%r5];
	add.f32 	%f43, %f41, %f42;
	st.shared.f32 	[%r5], %f43;
$L__BB5_18:
	bar.sync 	0;
	setp.gt.u32 	%p12, %r2, 7;
	@%p12 bra 	$L__BB5_20;
	ld.shared.f32 	%f44, [%r5+32];
	ld.shared.f32 	%f45, [%r5];
	add.f32 	%f46, %f44, %f45;
	st.shared.f32 	[%r5], %f46;
$L__BB5_20:
	bar.sync 	0;
	setp.gt.u32 	%p13, %r2, 3;
	@%p13 bra 	$L__BB5_22;
	ld.shared.f32 	%f47, [%r5+16];
	ld.shared.f32 	%f48, [%r5];
	add.f32 	%f49, %f47, %f48;
	st.shared.f32 	[%r5], %f49;
$L__BB5_22:
	bar.sync 	0;
	setp.gt.u32 	%p14, %r2, 1;
	@%p14 bra 	$L__BB5_24;
	ld.shared.f32 	%f50, [%r5+8];
	ld.shared.f32 	%f51, [%r5];
	add.f32 	%f52, %f50, %f51;
	st.shared.f32 	[%r5], %f52;
$L__BB5_24:
	bar.sync 	0;
	setp.ne.s32 	%p15, %r2, 0;
	@%p15 bra 	$L__BB5_26;
	ld.shared.f32 	%f53, [_ZZ15total_reductionPfS_iE6shared+4];
	ld.shared.f32 	%f54, [%r5];
	add.f32 	%f55, %f53, %f54;
	st.shared.f32 	[%r5], %f55;
$L__BB5_26:
	setp.ne.s32 	%p16, %r2, 0;
	bar.sync 	0;
	@%p16 bra 	$L__BB5_28;
	ld.shared.f32 	%f56, [_ZZ15total_reductionPfS_iE6shared];
	cvta.to.global.u64 	%rd13, %rd3;
	mul.wide.u32 	%rd14, %r1, 4;
	add.s64 	%rd15, %rd13, %rd14;
	st.global.f32 	[%rd15], %f56;
$L__BB5_28:
	ret;

}


// ===== COMPILED SASS (sm_100) =====

	.target	sm_100

	.elftype	@"ET_EXEC"


//--------------------- .note.nv.tkinfo           --------------------------
	.section	.note.nv.tkinfo,"",@"SHT_NOTE"
	.sectionflags	@"SHF_NOTE_NV_TKINFO"
	.tkinfo
        /*0018*/ 	.word	0x00000002
        /*0030*/ 	.string	""
        /*0030*/ 	.string	"ptxas"
        /*0030*/ 	.string	"Cuda compilation tools, release 13.0, V13.0.88"
        /*0030*/ 	.string	"Build cuda_13.0.r13.0/compiler.36424714_0"
        /*0030*/ 	.string	"-arch sm_100 -m 64 "



//--------------------- .note.nv.cuinfo           --------------------------
	.section	.note.nv.cuinfo,"",@"SHT_NOTE"
	.sectionflags	@"SHF_NOTE_NV_CUINFO"
        /*0018*/ 	.short	0x0002
        /*001a*/ 	.short	0x0064
        /*001c*/ 	.short	0x0082
	.zero		2


//--------------------- .nv.info                  --------------------------
	.section	.nv.info,"",@"SHT_CUDA_INFO"
	.align	4


	//----- nvinfo : EIATTR_REGCOUNT
	.align		4
        /*0000*/ 	.byte	0x04, 0x2f
        /*0002*/ 	.short	(.L_1 - .L_0)
	.align		4
.L_0:
        /*0004*/ 	.word	index@(_Z16total_sequentialPfS_i)
        /*0008*/ 	.word	0x0000001e


	//----- nvinfo : EIATTR_FRAME_SIZE
	.align		4
.L_1:
        /*000c*/ 	.byte	0x04, 0x11
        /*000e*/ 	.short	(.L_3 - .L_2)
	.align		4
.L_2:
        /*0010*/ 	.word	index@(_Z16total_sequentialPfS_i)
        /*0014*/ 	.word	0x00000000


	//----- nvinfo : EIATTR_REGCOUNT
	.align		4
.L_3:
        /*0018*/ 	.byte	0x04, 0x2f
        /*001a*/ 	.short	(.L_5 - .L_4)
	.align		4
.L_4:
        /*001c*/ 	.word	index@(_Z26total_sequential_coalescedPfS_i)
        /*0020*/ 	.word	0x00000020


	//----- nvinfo : EIATTR_FRAME_SIZE
	.align		4
.L_5:
        /*0024*/ 	.byte	0x04, 0x11
        /*0026*/ 	.short	(.L_7 - .L_6)
	.align		4
.L_6:
        /*0028*/ 	.word	index@(_Z26total_sequential_coalescedPfS_i)
        /*002c*/ 	.word	0x00000000


	//----- nvinfo : EIATTR_REGCOUNT
	.align		4
.L_7:
        /*0030*/ 	.byte	0x04, 0x2f
        /*0032*/ 	.short	(.L_9 - .L_8)
	.align		4
.L_8:
        /*0034*/ 	.word	index@(_Z12total_atomicPfS_i)
        /*0038*/ 	.word	0x00000018


	//----- nvinfo : EIATTR_FRAME_SIZE
	.align		4
.L_9:
        /*003c*/ 	.byte	0x04, 0x11
        /*003e*/ 	.short	(.L_11 - .L_10)
	.align		4
.L_10:
        /*0040*/ 	.word	index@(_Z12total_atomicPfS_i)
        /*0044*/ 	.word	0x00000000


	//----- nvinfo : EIATTR_REGCOUNT
	.align		4
.L_11:
        /*0048*/ 	.byte	0x04, 0x2f
        /*004a*/ 	.short	(.L_13 - .L_12)
	.align		4
.L_12:
        /*004c*/ 	.word	index@(_Z22total_atomic_coalescedPfS_i)
        /*0050*/ 	.word	0x00000016


	//----- nvinfo : EIATTR_FRAME_SIZE
	.align		4
.L_13:
        /*0054*/ 	.byte	0x04, 0x11
        /*0056*/ 	.short	(.L_15 - .L_14)
	.align		4
.L_14:
        /*0058*/ 	.word	index@(_Z22total_atomic_coalescedPfS_i)
        /*005c*/ 	.word	0x00000000


	//----- nvinfo : EIATTR_REGCOUNT
	.align		4
.L_15:
        /*0060*/ 	.byte	0x04, 0x2f
        /*0062*/ 	.short	(.L_17 - .L_16)
	.align		4
.L_16:
        /*0064*/ 	.word	index@(_Z23total_partial_reductionPfS_i)
        /*0068*/ 	.word	0x00000012


	//----- nvinfo : EIATTR_FRAME_SIZE
	.align		4
.L_17:
        /*006c*/ 	.byte	0x04, 0x11
        /*006e*/ 	.short	(.L_19 - .L_18)
	.align		4
.L_18:
        /*0070*/ 	.word	index@(_Z23total_partial_reductionPfS_i)
        /*0074*/ 	.word	0x00000000


	//----- nvinfo : EIATTR_REGCOUNT
	.align		4
.L_19:
        /*0078*/ 	.byte	0x04, 0x2f
        /*007a*/ 	.short	(.L_21 - .L_20)
	.align		4
.L_20:
        /*007c*/ 	.word	index@(_Z15total_reductionPfS_i)
        /*0080*/ 	.word	0x00000019


	//----- nvinfo : EIATTR_FRAME_SIZE
	.align		4
.L_21:
        /*0084*/ 	.byte	0x04, 0x11
        /*0086*/ 	.short	(.L_23 - .L_22)
	.align		4
.L_22:
        /*0088*/ 	.word	index@(_Z15total_reductionPfS_i)
        /*008c*/ 	.word	0x00000000


	//----- nvinfo : EIATTR_MIN_STACK_SIZE
	.align		4
.L_23:
        /*0090*/ 	.byte	0x04, 0x12
        /*0092*/ 	.short	(.L_25 - .L_24)
	.align		4
.L_24:
        /*0094*/ 	.word	index@(_Z15total_reductionPfS_i)
        /*0098*/ 	.word	0x00000000


	//----- nvinfo : EIATTR_MIN_STACK_SIZE
	.align		4
.L_25:
        /*009c*/ 	.byte	0x04, 0x12
        /*009e*/ 	.short	(.L_27 - .L_26)
	.align		4
.L_26:
        /*00a0*/ 	.word	index@(_Z23total_partial_reductionPfS_i)
        /*00a4*/ 	.word	0x00000000


	//----- nvinfo : EIATTR_MIN_STACK_SIZE
	.align		4
.L_27:
        /*00a8*/ 	.byte	0x04, 0x12
        /*00aa*/ 	.short	(.L_29 - .L_28)
	.align		4
.L_28:
        /*00ac*/ 	.word	index@(_Z22total_atomic_coalescedPfS_i)
        /*00b0*/ 	.word	0x00000000


	//----- nvinfo : EIATTR_MIN_STACK_SIZE
	.align		4
.L_29:
        /*00b4*/ 	.byte	0x04, 0x12
        /*00b6*/ 	.short	(.L_31 - .L_30)
	.align		4
.L_30:
        /*00b8*/ 	.word	index@(_Z12total_atomicPfS_i)
        /*00bc*/ 	.word	0x00000000


	//----- nvinfo : EIATTR_MIN_STACK_SIZE
	.align		4
.L_31:
        /*00c0*/ 	.byte	0x04, 0x12
        /*00c2*/ 	.short	(.L_33 - .L_32)
	.align		4
.L_32:
        /*00c4*/ 	.word	index@(_Z26total_sequential_coalescedPfS_i)
        /*00c8*/ 	.word	0x00000000


	//----- nvinfo : EIATTR_MIN_STACK_SIZE
	.align		4
.L_33:
        /*00cc*/ 	.byte	0x04, 0x12
        /*00ce*/ 	.short	(.L_35 - .L_34)
	.align		4
.L_34:
        /*00d0*/ 	.word	index@(_Z16total_sequentialPfS_i)
        /*00d4*/ 	.word	0x00000000
.L_35:


//--------------------- .nv.compat                --------------------------
	.section	.nv.compat,"",@"SHT_CUDA_COMPAT_INFO"
	.align	4
        /*0000*/ 	.byte	0x02, 0x09, 0x00, 0x00, 0x02, 0x02, 0x01, 0x00, 0x02, 0x05, 0x05, 0x00, 0x03, 0x07, 0x01, 0x01
        /*0010*/ 	.byte	0x02, 0x03, 0x00, 0x00, 0x02, 0x06, 0x01, 0x00, 0x04, 0x0b, 0x08, 0x00, 0x09, 0x00, 0x00, 0x00
        /*0020*/ 	.byte	0x00, 0x00, 0x00, 0x00


//--------------------- .nv.info._Z15total_reductionPfS_i --------------------------
	.section	.nv.info._Z15total_reductionPfS_i,"",@"SHT_CUDA_INFO"
	.sectionflags	@""
	.align	4


	//----- nvinfo : EIATTR_CUDA_API_VERSION
	.align		4
        /*0000*/ 	.byte	0x04, 0x37
        /*0002*/ 	.short	(.L_37 - .L_36)
.L_36:
        /*0004*/ 	.word	0x00000082


	//----- nvinfo : EIATTR_KPARAM_INFO
	.align		4
.L_37:
        /*0008*/ 	.byte	0x04, 0x17
        /*000a*/ 	.short	(.L_39 - .L_38)
.L_38:
        /*000c*/ 	.word	0x00000000
        /*0010*/ 	.short	0x0002
        /*0012*/ 	.short	0x0010
        /*0014*/ 	.byte	0x00, 0xf0, 0x11, 0x00


	//----- nvinfo : EIATTR_KPARAM_INFO
	.align		4
.L_39:
        /*0018*/ 	.byte	0x04, 0x17
        /*001a*/ 	.short	(.L_41 - .L_40)
.L_40:
        /*001c*/ 	.word	0x00000000
        /*0020*/ 	.short	0x0001
        /*0022*/ 	.short	0x0008
        /*0024*/ 	.byte	0x00, 0xf5, 0x21, 0x00


	//----- nvinfo : EIATTR_KPARAM_INFO
	.align		4
.L_41:
        /*0028*/ 	.byte	0x04, 0x17
        /*002a*/ 	.short	(.L_43 - .L_42)
.L_42:
        /*002c*/ 	.word	0x00000000
        /*0030*/ 	.short	0x0000
        /*0032*/ 	.short	0x0000
        /*0034*/ 	.byte	0x00, 0xf5, 0x21, 0x00


	//----- nvinfo : EIATTR_SPARSE_MMA_MASK
	.align		4
.L_43:
        /*0038*/ 	.byte	0x03, 0x50
        /*003a*/ 	.short	0x0000


	//----- nvinfo : EIATTR_MAXREG_COUNT
	.align		4
        /*003c*/ 	.byte	0x03, 0x1b
        /*003e*/ 	.short	0x00ff


	//----- nvinfo : EIATTR_NUM_BARRIERS
	.align		4
        /*0040*/ 	.byte	0x02, 0x4c
        /*0042*/ 	.byte	0x01
	.zero		1


	//----- nvinfo : EIATTR_MERCURY_ISA_VERSION
	.align		4
        /*0044*/ 	.byte	0x03, 0x5f
        /*0046*/ 	.short	0x0101


	//----- nvinfo : EIATTR_VRC_CTA_INIT_COUNT
	.align		4
        /*0048*/ 	.byte	0x02, 0x4a
	.zero		1
	.zero		1


	//----- nvinfo : EIATTR_EXIT_INSTR_OFFSETS
	.align		4
        /*004c*/ 	.byte	0x04, 0x1c
        /*004e*/ 	.short	(.L_45 - .L_44)


	//   ....[0]....
.L_44:
        /*0050*/ 	.word	0x00000950


	//   ....[1]....
        /*0054*/ 	.word	0x000009a0


	//----- nvinfo : EIATTR_CRS_STACK_SIZE
	.align		4
.L_45:
        /*0058*/ 	.byte	0x04, 0x1e
        /*005a*/ 	.short	(.L_47 - .L_46)
.L_46:
        /*005c*/ 	.word	0x00000000


	//----- nvinfo : EIATTR_CBANK_PARAM_SIZE
	.align		4
.L_47:
        /*0060*/ 	.byte	0x03, 0x19
        /*0062*/ 	.short	0x0014


	//----- nvinfo : EIATTR_PARAM_CBANK
	.align		4
        /*0064*/ 	.byte	0x04, 0x0a
        /*0066*/ 	.short	(.L_49 - .L_48)
	.align		4
.L_48:
        /*0068*/ 	.word	index@(.nv.constant0._Z15total_reductionPfS_i)
        /*006c*/ 	.short	0x0380
        /*006e*/ 	.short	0x0014


	//----- nvinfo : EIATTR_SW_WAR
	.align		4
.L_49:
        /*0070*/ 	.byte	0x04, 0x36
        /*0072*/ 	.short	(.L_51 - .L_50)
.L_50:
        /*0074*/ 	.word	0x00000008
.L_51:


//--------------------- .nv.info._Z23total_partial_reductionPfS_i --------------------------
	.section	.nv.info._Z23total_partial_reductionPfS_i,"",@"SHT_CUDA_INFO"
	.sectionflags	@""
	.align	4


	//----- nvinfo : EIATTR_CUDA_API_VERSION
	.align		4
        /*0000*/ 	.byte	0x04, 0x37
        /*0002*/ 	.short	(.L_53 - .L_52)
.L_52:
        /*0004*/ 	.word	0x00000082


	//----- nvinfo : EIATTR_KPARAM_INFO
	.align		4
.L_53:
        /*0008*/ 	.byte	0x04, 0x17
        /*000a*/ 	.short	(.L_55 - .L_54)
.L_54:
        /*000c*/ 	.word	0x00000000
        /*0010*/ 	.short	0x0002
        /*0012*/ 	.short	0x0010
        /*0014*/ 	.byte	0x00, 0xf0, 0x11, 0x00


	//----- nvinfo : EIATTR_KPARAM_INFO
	.align		4
.L_55:
        /*0018*/ 	.byte	0x04, 0x17
        /*001a*/ 	.short	(.L_57 - .L_56)
.L_56:
        /*001c*/ 	.word	0x00000000
        /*0020*/ 	.short	0x0001
        /*0022*/ 	.short	0x0008
        /*0024*/ 	.byte	0x00, 0xf5, 0x21, 0x00


	//----- nvinfo : EIATTR_KPARAM_INFO
	.align		4
.L_57:
        /*0028*/ 	.byte	0x04, 0x17
        /*002a*/ 	.short	(.L_59 - .L_58)
.L_58:
        /*002c*/ 	.word	0x00000000
        /*0030*/ 	.short	0x0000
        /*0032*/ 	.short	0x0000
        /*0034*/ 	.byte	0x00, 0xf5, 0x21, 0x00


	//----- nvinfo : EIATTR_SPARSE_MMA_MASK
	.align		4
.L_59:
        /*0038*/ 	.byte	0x03, 0x50
        /*003a*/ 	.short	0x0000


	//----- nvinfo : EIATTR_MAXREG_COUNT
	.align		4
        /*003c*/ 	.byte	0x03, 0x1b
        /*003e*/ 	.short	0x00ff


	//----- nvinfo : EIATTR_NUM_BARRIERS
	.align		4
        /*0040*/ 	.byte	0x02, 0x4c
        /*0042*/ 	.byte	0x01
	.zero		1


	//----- nvinfo : EIATTR_MERCURY_ISA_VERSION
	.align		4
        /*0044*/ 	.byte	0x03, 0x5f
        /*0046*/ 	.short	0x0101


	//----- nvinfo : EIATTR_VRC_CTA_INIT_COUNT
	.align		4
        /*0048*/ 	.byte	0x02, 0x4a
	.zero		1
	.zero		1


	//----- nvinfo : EIATTR_EXIT_INSTR_OFFSETS
	.align		4
        /*004c*/ 	.byte	0x04, 0x1c
        /*004e*/ 	.short	(.L_61 - .L_60)


	//   ....[0]....
.L_60:
        /*0050*/ 	.word	0x00000530


	//   ....[1]....
        /*0054*/ 	.word	0x00000c50


	//----- nvinfo : EIATTR_CRS_STACK_SIZE
	.align		4
.L_61:
        /*0058*/ 	.byte	0x04, 0x1e
        /*005a*/ 	.short	(.L_63 - .L_62)
.L_62:
        /*005c*/ 	.word	0x00000000


	//----- nvinfo : EIATTR_CBANK_PARAM_SIZE
	.align		4
.L_63:
        /*0060*/ 	.byte	0x03, 0x19
        /*0062*/ 	.short	0x0014


	//----- nvinfo : EIATTR_PARAM_CBANK
	.align		4
        /*0064*/ 	.byte	0x04, 0x0a
        /*0066*/ 	.short	(.L_65 - .L_64)
	.align		4
.L_64:
        /*0068*/ 	.word	index@(.nv.constant0._Z23total_partial_reductionPfS_i)
        /*006c*/ 	.short	0x0380
        /*006e*/ 	.short	0x0014


	//----- nvinfo : EIATTR_SW_WAR
	.align		4
.L_65:
        /*0070*/ 	.byte	0x04, 0x36
        /*0072*/ 	.short	(.L_67 - .L_66)
.L_66:
        /*0074*/ 	.word	0x00000008
.L_67:


//--------------------- .nv.info._Z22total_atomic_coalescedPfS_i --------------------------
	.section	.nv.info._Z22total_atomic_coalescedPfS_i,"",@"SHT_CUDA_INFO"
	.sectionflags	@""
	.align	4


	//----- nvinfo : EIATTR_CUDA_API_VERSION
	.align		4
        /*0000*/ 	.byte	0x04, 0x37
        /*0002*/ 	.short	(.L_69 - .L_68)
.L_68:
        /*0004*/ 	.word	0x00000082


	//----- nvinfo : EIATTR_KPARAM_INFO
	.align		4
.L_69:
        /*0008*/ 	.byte	0x04, 0x17
        /*000a*/ 	.short	(.L_71 - .L_70)
.L_70:
        /*000c*/ 	.word	0x00000000
        /*0010*/ 	.short	0x0002
        /*0012*/ 	.short	0x0010
        /*0014*/ 	.byte	0x00, 0xf0, 0x11, 0x00


	//----- nvinfo : EIATTR_KPARAM_INFO
	.align		4
.L_71:
        /*0018*/ 	.byte	0x04, 0x17
        /*001a*/ 	.short	(.L_73 - .L_72)
.L_72:
        /*001c*/ 	.word	0x00000000
        /*0020*/ 	.short	0x0001
        /*0022*/ 	.short	0x0008
        /*0024*/ 	.byte	0x00, 0xf5, 0x21, 0x00


	//----- nvinfo : EIATTR_KPARAM_INFO
	.align		4
.L_73:
        /*0028*/ 	.byte	0x04, 0x17
        /*002a*/ 	.short	(.L_75 - .L_74)
.L_74:
        /*002c*/ 	.word	0x00000000
        /*0030*/ 	.short	0x0000
        /*0032*/ 	.short	0x0000
        /*0034*/ 	.byte	0x00, 0xf5, 0x21, 0x00


	//----- nvinfo : EIATTR_SPARSE_MMA_MASK
	.align		4
.L_75:
        /*0038*/ 	.byte	0x03, 0x50
        /*003a*/ 	.short	0x0000


	//----- nvinfo : EIATTR_MAXREG_COUNT
	.align		4
        /*003c*/ 	.byte	0x03, 0x1b
        /*003e*/ 	.short	0x00ff


	//----- nvinfo : EIATTR_MERCURY_ISA_VERSION
	.align		4
        /*0040*/ 	.byte	0x03, 0x5f
        /*0042*/ 	.short	0x0101


	//----- nvinfo : EIATTR_VRC_CTA_INIT_COUNT
	.align		4
        /*0044*/ 	.byte	0x02, 0x4a
	.zero		1
	.zero		1


	//----- nvinfo : EIATTR_EXIT_INSTR_OFFSETS
	.align		4
        /*0048*/ 	.byte	0x04, 0x1c
        /*004a*/ 	.short	(.L_77 - .L_76)


	//   ....[0]....
.L_76:
        /*004c*/ 	.word	0x00000070


	//   ....[1]....
        /*0050*/ 	.word	0x00000350


	//   ....[2]....
        /*0054*/ 	.word	0x00000470


	//----- nvinfo : EIATTR_CRS_STACK_SIZE
	.align		4
.L_77:
        /*0058*/ 	.byte	0x04, 0x1e
        /*005a*/ 	.short	(.L_79 - .L_78)
.L_78:
        /*005c*/ 	.word	0x00000000


	//----- nvinfo : EIATTR_CBANK_PARAM_SIZE
	.align		4
.L_79:
        /*0060*/ 	.byte	0x03, 0x19
        /*0062*/ 	.short	0x0014


	//----- nvinfo : EIATTR_PARAM_CBANK
	.align		4
        /*0064*/ 	.byte	0x04, 0x0a
        /*0066*/ 	.short	(.L_81 - .L_80)
	.align		4
.L_80:
        /*0068*/ 	.word	index@(.nv.constant0._Z22total_atomic_coalescedPfS_i)
        /*006c*/ 	.short	0x0380
        /*006e*/ 	.short	0x0014


	//----- nvinfo : EIATTR_SW_WAR
	.align		4
.L_81:
        /*0070*/ 	.byte	0x04, 0x36
        /*0072*/ 	.short	(.L_83 - .L_82)
.L_82:
        /*0074*/ 	.word	0x00000008
.L_83:


//--------------------- .nv.info._Z12total_atomicPfS_i --------------------------
	.section	.nv.info._Z12total_atomicPfS_i,"",@"SHT_CUDA_INFO"
	.sectionflags	@""
	.align	4


	//----- nvinfo : EIATTR_CUDA_API_VERSION
	.align		4
        /*0000*/ 	.byte	0x04, 0x37
        /*0002*/ 	.short	(.L_85 - .L_84)
.L_84:
        /*0004*/ 	.word	0x00000082


	//----- nvinfo : EIATTR_KPARAM_INFO
	.align		4
.L_85:
        /*0008*/ 	.byte	0x04, 0x17
        /*000a*/ 	.short	(.L_87 - .L_86)
.L_86:
        /*000c*/ 	.word	0x00000000
        /*0010*/ 	.short	0x0002
        /*0012*/ 	.short	0x0010
        /*0014*/ 	.byte	0x00, 0xf0, 0x11, 0x00


	//----- nvinfo : EIATTR_KPARAM_INFO
	.align		4
.L_87:
        /*0018*/ 	.byte	0x04, 0x17
        /*001a*/ 	.short	(.L_89 - .L_88)
.L_88:
        /*001c*/ 	.word	0x00000000
        /*0020*/ 	.short	0x0001
        /*0022*/ 	.short	0x0008
        /*0024*/ 	.byte	0x00, 0xf5, 0x21, 0x00


	//----- nvinfo : EIATTR_KPARAM_INFO
	.align		4
.L_89:
        /*0028*/ 	.byte	0x04, 0x17
        /*002a*/ 	.short	(.L_91 - .L_90)
.L_90:
        /*002c*/ 	.word	0x00000000
        /*0030*/ 	.short	0x0000
        /*0032*/ 	.short	0x0000
        /*0034*/ 	.byte	0x00, 0xf5, 0x21, 0x00


	//----- nvinfo : EIATTR_SPARSE_MMA_MASK
	.align		4
.L_91:
        /*0038*/ 	.byte	0x03, 0x50
        /*003a*/ 	.short	0x0000


	//----- nvinfo : EIATTR_MAXREG_COUNT
	.align		4
        /*003c*/ 	.byte	0x03, 0x1b
        /*003e*/ 	.short	0x00ff


	//----- nvinfo : EIATTR_MERCURY_ISA_VERSION
	.align		4
        /*0040*/ 	.byte	0x03, 0x5f
        /*0042*/ 	.short	0x0101


	//----- nvinfo : EIATTR_VRC_CTA_INIT_COUNT
	.align		4
        /*0044*/ 	.byte	0x02, 0x4a
	.zero		1
	.zero		1


	//----- nvinfo : EIATTR_EXIT_INSTR_OFFSETS
	.align		4
        /*0048*/ 	.byte	0x04, 0x1c
        /*004a*/ 	.short	(.L_93 - .L_92)


	//   ....[0]....
.L_92:
        /*004c*/ 	.word	0x00000220


	//   ....[1]....
        /*0050*/ 	.word	0x00000590


	//   ....[2]....
        /*0054*/ 	.word	0x00000730


	//   ....[3]....
        /*0058*/ 	.word	0x00000850


	//   ....[4]....
        /*005c*/ 	.word	0x000008f0


	//----- nvinfo : EIATTR_CRS_STACK_SIZE
	.align		4
.L_93:
        /*0060*/ 	.byte	0x04, 0x1e
        /*0062*/ 	.short	(.L_95 - .L_94)
.L_94:
        /*0064*/ 	.word	0x00000000


	//----- nvinfo : EIATTR_CBANK_PARAM_SIZE
	.align		4
.L_95:
        /*0068*/ 	.byte	0x03, 0x19
        /*006a*/ 	.short	0x0014


	//----- nvinfo : EIATTR_PARAM_CBANK
	.align		4
        /*006c*/ 	.byte	0x04, 0x0a
        /*006e*/ 	.short	(.L_97 - .L_96)
	.align		4
.L_96:
        /*0070*/ 	.word	index@(.nv.constant0._Z12total_atomicPfS_i)
        /*0074*/ 	.short	0x0380
        /*0076*/ 	.short	0x0014


	//----- nvinfo : EIATTR_SW_WAR
	.align		4
.L_97:
        /*0078*/ 	.byte	0x04, 0x36
        /*007a*/ 	.short	(.L_99 - .L_98)
.L_98:
        /*007c*/ 	.word	0x00000008
.L_99:


//--------------------- .nv.info._Z26total_sequential_coalescedPfS_i --------------------------
	.section	.nv.info._Z26total_sequential_coalescedPfS_i,"",@"SHT_CUDA_INFO"
	.sectionflags	@""
	.align	4


	//----- nvinfo : EIATTR_CUDA_API_VERSION
	.align		4
        /*0000*/ 	.byte	0x04, 0x37
        /*0002*/ 	.short	(.L_101 - .L_100)
.L_100:
        /*0004*/ 	.word	0x00000082


	//----- nvinfo : EIATTR_KPARAM_INFO
	.align		4
.L_101:
        /*0008*/ 	.byte	0x04, 0x17
        /*000a*/ 	.short	(.L_103 - .L_102)
.L_102:
        /*000c*/ 	.word	0x00000000
        /*0010*/ 	.short	0x0002
        /*0012*/ 	.short	0x0010
        /*0014*/ 	.byte	0x00, 0xf0, 0x11, 0x00


	//----- nvinfo : EIATTR_KPARAM_INFO
	.align		4
.L_103:
        /*0018*/ 	.byte	0x04, 0x17
        /*001a*/ 	.short	(.L_105 - .L_104)
.L_104:
        /*001c*/ 	.word	0x00000000
        /*0020*/ 	.short	0x0001
        /*0022*/ 	.short	0x0008
        /*0024*/ 	.byte	0x00, 0xf5, 0x21, 0x00


	//----- nvinfo : EIATTR_KPARAM_INFO
	.align		4
.L_105:
        /*0028*/ 	.byte	0x04, 0x17
        /*002a*/ 	.short	(.L_107 - .L_106)
.L_106:
        /*002c*/ 	.word	0x00000000
        /*0030*/ 	.short	0x0000
        /*0032*/ 	.short	0x0000
        /*0034*/ 	.byte	0x00, 0xf5, 0x21, 0x00


	//----- nvinfo : EIATTR_SPARSE_MMA_MASK
	.align		4
.L_107:
        /*0038*/ 	.byte	0x03, 0x50
        /*003a*/ 	.short	0x0000


	//----- nvinfo : EIATTR_MAXREG_COUNT
	.align		4
        /*003c*/ 	.byte	0x03, 0x1b
        /*003e*/ 	.short	0x00ff


	//----- nvinfo : EIATTR_MERCURY_ISA_VERSION
	.align		4
        /*0040*/ 	.byte	0x03, 0x5f
        /*0042*/ 	.short	0x0101


	//----- nvinfo : EIATTR_VRC_CTA_INIT_COUNT
	.align		4
        /*0044*/ 	.byte	0x02, 0x4a
	.zero		1
	.zero		1


	//----- nvinfo : EIATTR_EXIT_INSTR_OFFSETS
	.align		4
        /*0048*/ 	.byte	0x04, 0x1c
        /*004a*/ 	.short	(.L_109 - .L_108)


	//   ....[0]....
.L_108:
        /*004c*/ 	.word	0x00000030


	//   ....[1]....
        /*0050*/ 	.word	0x00001060


	//----- nvinfo : EIATTR_CBANK_PARAM_SIZE
	.align		4
.L_109:
        /*0054*/ 	.byte	0x03, 0x19
        /*0056*/ 	.short	0x0014


	//----- nvinfo : EIATTR_PARAM_CBANK
	.align		4
        /*0058*/ 	.byte	0x04, 0x0a
        /*005a*/ 	.short	(.L_111 - .L_110)
	.align		4
.L_110:
        /*005c*/ 	.word	index@(.nv.constant0._Z26total_sequential_coalescedPfS_i)
        /*0060*/ 	.short	0x0380
        /*0062*/ 	.short	0x0014


	//----- nvinfo : EIATTR_SW_WAR
	.align		4
.L_111:
        /*0064*/ 	.byte	0x04, 0x36
        /*0066*/ 	.short	(.L_113 - .L_112)
.L_112:
        /*0068*/ 	.word	0x00000008
.L_113:


//--------------------- .nv.info._Z16total_sequentialPfS_i --------------------------
	.section	.nv.info._Z16total_sequentialPfS_i,"",@"SHT_CUDA_INFO"
	.sectionflags	@""
	.align	4


	//----- nvinfo : EIATTR_CUDA_API_VERSION
	.align		4
        /*0000*/ 	.byte	0x04, 0x37
        /*0002*/ 	.short	(.L_115 - .L_114)
.L_114:
        /*0004*/ 	.word	0x00000082


	//----- nvinfo : EIATTR_KPARAM_INFO
	.align		4
.L_115:
        /*0008*/ 	.byte	0x04, 0x17
        /*000a*/ 	.short	(.L_117 - .L_116)
.L_116:
        /*000c*/ 	.word	0x00000000
        /*0010*/ 	.short	0x0002
        /*0012*/ 	.short	0x0010
        /*0014*/ 	.byte	0x00, 0xf0, 0x11, 0x00


	//----- nvinfo : EIATTR_KPARAM_INFO
	.align		4
.L_117:
        /*0018*/ 	.byte	0x04, 0x17
        /*001a*/ 	.short	(.L_119 - .L_118)
.L_118:
        /*001c*/ 	.word	0x00000000
        /*0020*/ 	.short	0x0001
        /*0022*/ 	.short	0x0008
        /*0024*/ 	.byte	0x00, 0xf5, 0x21, 0x00


	//----- nvinfo : EIATTR_KPARAM_INFO
	.align		4
.L_119:
        /*0028*/ 	.byte	0x04, 0x17
        /*002a*/ 	.short	(.L_121 - .L_120)
.L_120:
        /*002c*/ 	.word	0x00000000
        /*0030*/ 	.short	0x0000
        /*0032*/ 	.short	0x0000
        /*0034*/ 	.byte	0x00, 0xf5, 0x21, 0x00


	//----- nvinfo : EIATTR_SPARSE_MMA_MASK
	.align		4
.L_121:
        /*0038*/ 	.byte	0x03, 0x50
        /*003a*/ 	.short	0x0000


	//----- nvinfo : EIATTR_MAXREG_COUNT
	.align		4
        /*003c*/ 	.byte	0x03, 0x1b
        /*003e*/ 	.short	0x00ff


	//----- nvinfo : EIATTR_MERCURY_ISA_VERSION
	.align		4
        /*0040*/ 	.byte	0x03, 0x5f
        /*0042*/ 	.short	0x0101


	//----- nvinfo : EIATTR_VRC_CTA_INIT_COUNT
	.align		4
        /*0044*/ 	.byte	0x02, 0x4a
	.zero		1
	.zero		1


	//----- nvinfo : EIATTR_EXIT_INSTR_OFFSETS
	.align		4
        /*0048*/ 	.byte	0x04, 0x1c
        /*004a*/ 	.short	(.L_123 - .L_122)


	//   ....[0]....
.L_122:
        /*004c*/ 	.word	0x00000030


	//   ....[1]....
        /*0050*/ 	.word	0x00000c20


	//----- nvinfo : EIATTR_CBANK_PARAM_SIZE
	.align		4
.L_123:
        /*0054*/ 	.byte	0x03, 0x19
        /*0056*/ 	.short	0x0014


	//----- nvinfo : EIATTR_PARAM_CBANK
	.align		4
        /*0058*/ 	.byte	0x04, 0x0a
        /*005a*/ 	.short	(.L_125 - .L_124)
	.align		4
.L_124:
        /*005c*/ 	.word	index@(.nv.constant0._Z16total_sequentialPfS_i)
        /*0060*/ 	.short	0x0380
        /*0062*/ 	.short	0x0014


	//----- nvinfo : EIATTR_SW_WAR
	.align		4
.L_125:
        /*0064*/ 	.byte	0x04, 0x36
        /*0066*/ 	.short	(.L_127 - .L_126)
.L_126:
        /*0068*/ 	.word	0x00000008
.L_127:


//--------------------- .nv.callgraph             --------------------------
	.section	.nv.callgraph,"",@"SHT_CUDA_CALLGRAPH"
	.align	4
	.sectionentsize	8
	.align		4
        /*0000*/ 	.word	0x00000000
	.align		4
        /*0004*/ 	.word	0xffffffff
	.align		4
        /*0008*/ 	.word	0x00000000
	.align		4
        /*000c*/ 	.word	0xfffffffe
	.align		4
        /*0010*/ 	.word	0x00000000
	.align		4
        /*0014*/ 	.word	0xfffffffd
	.align		4
        /*0018*/ 	.word	0x00000000
	.align		4
        /*001c*/ 	.word	0xfffffffc


//--------------------- .text._Z15total_reductionPfS_i --------------------------
	.section	.text._Z15total_reductionPfS_i,"ax",@progbits
	.align	128
        .global         _Z15total_reductionPfS_i
        .type           _Z15total_reductionPfS_i,@function
        .size           _Z15total_reductionPfS_i,(.L_x_50 - _Z15total_reductionPfS_i)
        .other          _Z15total_reductionPfS_i,@"STO_CUDA_ENTRY STV_DEFAULT"
_Z15total_reductionPfS_i:
.text._Z15total_reductionPfS_i:
[----:B------:R-:W-:Y:S08]  /*0000*/  LDC R1, c[0x0][0x37c] ;  /* 0x0000df00ff017b82 */ /* 0x000ff00000000800 */
[----:B------:R-:W0:Y:S01]  /*0010*/  S2UR UR5, SR_CgaCtaId ;  /* 0x00000000000579c3 */ /* 0x000e220000008800 */
[----:B------:R-:W1:Y:S01]  /*0020*/  S2R R2, SR_TID.X ;  /* 0x0000000000027919 */ /* 0x000e620000002100 */
[----:B------:R-:W-:Y:S01]  /*0030*/  UMOV UR4, 0x400 ;  /* 0x0000040000047882 */ /* 0x000fe20000000000 */
[----:B------:R-:W2:Y:S01]  /*0040*/  LDCU.64 UR6, c[0x0][0x358] ;  /* 0x00006b00ff0677ac */ /* 0x000ea20008000a00 */
[----:B------:R-:W-:Y:S01]  /*0050*/  BSSY.RECONVERGENT B0, `(.L_x_0) ;  /* 0x0000058000007945 */ /* 0x000fe20003800200 */
[----:B------:R-:W3:Y:S03]  /*0060*/  S2R R0, SR_CTAID.X ;  /* 0x0000000000007919 */ /* 0x000ee60000002500 */
[----:B------:R-:W4:Y:S01]  /*0070*/  LDC R4, c[0x0][0x370] ;  /* 0x0000dc00ff047b82 */ /* 0x000f220000000800 */
[----:B0-----:R-:W-:Y:S01]  /*0080*/  ULEA UR4, UR5, UR4, 0x18 ;  /* 0x0000000405047291 */ /* 0x001fe2000f8ec0ff */
[----:B------:R-:W0:Y:S05]  /*0090*/  LDCU UR5, c[0x0][0x390] ;  /* 0x00007200ff0577ac */ /* 0x000e2a0008000800 */
[----:B-1----:R-:W-:Y:S01]  /*00a0*/  LEA R3, R2, UR4, 0x2 ;  /* 0x0000000402037c11 */ /* 0x002fe2000f8e10ff */
[----:B---3--:R-:W-:-:S04]  /*00b0*/  IMAD.SHL.U32 R5, R0, 0x400, RZ ;  /* 0x0000040000057824 */ /* 0x008fc800078e00ff */
[----:B------:R1:W-:Y:S01]  /*00c0*/  STS [R3], RZ ;  /* 0x000000ff03007388 */ /* 0x0003e20000000800 */
[----:B------:R-:W-:-:S04]  /*00d0*/  LOP3.LUT R5, R5, R2, RZ, 0xfc, !PT ;  /* 0x0000000205057212 */ /* 0x000fc800078efcff */
[----:B0-----:R-:W-:-:S13]  /*00e0*/  ISETP.GE.AND P0, PT, R5, UR5, PT ;  /* 0x0000000505007c0c */ /* 0x001fda000bf06270 */
[----:B-12-4-:R-:W-:Y:S05]  /*00f0*/  @P0 BRA `(.L_x_1) ;  /* 0x0000000400340947 */ /* 0x016fea0003800000 */
[----:B------:R-:W-:Y:S01]  /*0100*/  IMAD.SHL.U32 R4, R4, 0x400, RZ ;  /* 0x0000040004047824 */ /* 0x000fe200078e00ff */
[----:B------:R-:W-:Y:S03]  /*0110*/  BSSY.RECONVERGENT B1, `(.L_x_2) ;  /* 0x000002e000017945 */ /* 0x000fe60003800200 */
[----:B------:R-:W0:Y:S01]  /*0120*/  I2F.U32.RP R11, R4 ;  /* 0x00000004000b7306 */ /* 0x000e220000209000 */
[C---:B------:R-:W-:Y:S01]  /*0130*/  IADD3 R8, PT, PT, R4.reuse, R5, RZ ;  /* 0x0000000504087210 */ /* 0x040fe20007ffe0ff */
[----:B------:R-:W-:Y:S01]  /*0140*/  IMAD.MOV R13, RZ, RZ, -R4 ;  /* 0x000000ffff0d7224 */ /* 0x000fe200078e0a04 */
[----:B------:R-:W-:Y:S02]  /*0150*/  ISETP.NE.U32.AND P2, PT, R4, RZ, PT ;  /* 0x000000ff0400720c */ /* 0x000fe40003f45070 */
[C---:B------:R-:W-:Y:S02]  /*0160*/  ISETP.GE.AND P0, PT, R8.reuse, UR5, PT ;  /* 0x0000000508007c0c */ /* 0x040fe4000bf06270 */
[----:B------:R-:W-:-:S02]  /*0170*/  VIMNMX R9, PT, PT, R8, UR5, !PT ;  /* 0x0000000508097c48 */ /* 0x000fc4000ffe0100 */
[----:B------:R-:W-:-:S04]  /*0180*/  SEL R10, RZ, 0x1, P0 ;  /* 0x00000001ff0a7807 */ /* 0x000fc80000000000 */
[----:B------:R-:W-:Y:S01]  /*0190*/  IADD3 R9, PT, PT, R9, -R8, -R10 ;  /* 0x8000000809097210 */ /* 0x000fe20007ffe80a */
[----:B0-----:R-:W0:Y:S02]  /*01a0*/  MUFU.RCP R11, R11 ;  /* 0x0000000b000b7308 */ /* 0x001e240000001000 */
[----:B0-----:R-:W-:-:S06]  /*01b0*/  IADD3 R6, PT, PT, R11, 0xffffffe, RZ ;  /* 0x0ffffffe0b067810 */ /* 0x001fcc0007ffe0ff */
[----:B------:R0:W1:Y:S02]  /*01c0*/  F2I.FTZ.U32.TRUNC.NTZ R7, R6 ;  /* 0x0000000600077305 */ /* 0x000064000021f000 */
[----:B0-----:R-:W-:Y:S02]  /*01d0*/  IMAD.MOV.U32 R6, RZ, RZ, RZ ;  /* 0x000000ffff067224 */ /* 0x001fe400078e00ff */
[----:B-1----:R-:W-:-:S04]  /*01e0*/  IMAD R13, R13, R7, RZ ;  /* 0x000000070d0d7224 */ /* 0x002fc800078e02ff */
[----:B------:R-:W-:-:S06]  /*01f0*/  IMAD.HI.U32 R12, R7, R13, R6 ;  /* 0x0000000d070c7227 */ /* 0x000fcc00078e0006 */
[----:B------:R-:W-:-:S05]  /*0200*/  IMAD.HI.U32 R7, R12, R9, RZ ;  /* 0x000000090c077227 */ /* 0x000fca00078e00ff */
[----:B------:R-:W-:-:S05]  /*0210*/  IADD3 R6, PT, PT, -R7, RZ, RZ ;  /* 0x000000ff07067210 */ /* 0x000fca0007ffe1ff */
[----:B------:R-:W-:-:S05]  /*0220*/  IMAD R9, R4, R6, R9 ;  /* 0x0000000604097224 */ /* 0x000fca00078e0209 */
[----:B------:R-:W-:-:S13]  /*0230*/  ISETP.GE.U32.AND P0, PT, R9, R4, PT ;  /* 0x000000040900720c */ /* 0x000fda0003f06070 */
[----:B------:R-:W-:Y:S01]  /*0240*/  @P0 IMAD.IADD R9, R9, 0x1, -R4 ;  /* 0x0000000109090824 */ /* 0x000fe200078e0a04 */
[----:B------:R-:W-:-:S04]  /*0250*/  @P0 IADD3 R7, PT, PT, R7, 0x1, RZ ;  /* 0x0000000107070810 */ /* 0x000fc80007ffe0ff */
[----:B------:R-:W-:-:S13]  /*0260*/  ISETP.GE.U32.AND P1, PT, R9, R4, PT ;  /* 0x000000040900720c */ /* 0x000fda0003f26070 */
[----:B------:R-:W-:Y:S01]  /*0270*/  @P1 VIADD R7, R7, 0x1 ;  /* 0x0000000107071836 */ /* 0x000fe20000000000 */
[----:B------:R-:W-:-:S04]  /*0280*/  @!P2 LOP3.LUT R7, RZ, R4, RZ, 0x33, !PT ;  /* 0x00000004ff07a212 */ /* 0x000fc800078e33ff */
[----:B------:R-:W-:-:S04]  /*0290*/  IADD3 R7, PT, PT, R10, R7, RZ ;  /* 0x000000070a077210 */ /* 0x000fc80007ffe0ff */
[C---:B------:R-:W-:Y:S02]  /*02a0*/  LOP3.LUT R6, R7.reuse, 0x3, RZ, 0xc0, !PT ;  /* 0x0000000307067812 */ /* 0x040fe400078ec0ff */
[----:B------:R-:W-:Y:S02]  /*02b0*/  ISETP.GE.U32.AND P0, PT, R7, 0x3, PT ;  /* 0x000000030700780c */ /* 0x000fe40003f06070 */
[----:B------:R-:W-:Y:S01]  /*02c0*/  ISETP.NE.AND P1, PT, R6, 0x3, PT ;  /* 0x000000030600780c */ /* 0x000fe20003f25270 */
[----:B------:R-:W-:-:S12]  /*02d0*/  IMAD.MOV.U32 R6, RZ, RZ, RZ ;  /* 0x000000ffff067224 */ /* 0x000fd800078e00ff */
[----:B------:R-:W-:Y:S05]  /*02e0*/  @!P1 BRA `(.L_x_3) ;  /* 0x0000000000409947 */ /* 0x000fea0003800000 */
[----:B------:R-:W0:Y:S01]  /*02f0*/  LDC.64 R8, c[0x0][0x380] ;  /* 0x0000e000ff087b82 */ /* 0x000e220000000a00 */
[----:B------:R-:W-:-:S04]  /*0300*/  IADD3 R6, PT, PT, R7, 0x1, RZ ;  /* 0x0000000107067810 */ /* 0x000fc80007ffe0ff */
[----:B------:R-:W-:Y:S01]  /*0310*/  LOP3.LUT R7, R6, 0x3, RZ, 0xc0, !PT ;  /* 0x0000000306077812 */ /* 0x000fe200078ec0ff */
[----:B------:R-:W-:-:S04]  /*0320*/  IMAD.MOV.U32 R6, RZ, RZ, RZ ;  /* 0x000000ffff067224 */ /* 0x000fc800078e00ff */
[----:B------:R-:W-:Y:S01]  /*0330*/  IMAD.MOV R7, RZ, RZ, -R7 ;  /* 0x000000ffff077224 */ /* 0x000fe200078e0a07 */
[----:B0-----:R-:W-:-:S04]  /*0340*/  IADD3 R8, P1, PT, R8, 0x800, RZ ;  /* 0x0000080008087810 */ /* 0x001fc80007f3e0ff */
[----:B------:R-:W-:-:S09]  /*0350*/  IADD3.X R9, PT, PT, RZ, R9, RZ, P1, !PT ;  /* 0x00000009ff097210 */ /* 0x000fd20000ffe4ff */
.L_x_4:
[----:B------:R-:W-:-:S05]  /*0360*/  IMAD.WIDE R10, R5, 0x4, R8 ;  /* 0x00000004050a7825 */ /* 0x000fca00078e0208 */
[----:B------:R-:W2:Y:S04]  /*0370*/  LDG.E R12, desc[UR6][R10.64+-0x800] ;  /* 0xfff800060a0c7981 */ /* 0x000ea8000c1e1900 */
[----:B------:R-:W2:Y:S01]  /*0380*/  LDG.E R13, desc[UR6][R10.64] ;  /* 0x000000060a0d7981 */ /* 0x000ea2000c1e1900 */
[----:B------:R-:W-:Y:S02]  /*0390*/  IADD3 R7, PT, PT, R7, 0x1, RZ ;  /* 0x0000000107077810 */ /* 0x000fe40007ffe0ff */
[----:B------:R-:W-:Y:S02]  /*03a0*/  IADD3 R5, PT, PT, R4, R5, RZ ;  /* 0x0000000504057210 */ /* 0x000fe40007ffe0ff */
[----:B------:R-:W-:Y:S01]  /*03b0*/  ISETP.NE.AND P1, PT, R7, RZ, PT ;  /* 0x000000ff0700720c */ /* 0x000fe20003f25270 */
[----:B--2---:R-:W-:-:S04]  /*03c0*/  FADD R13, R12, R13 ;  /* 0x0000000d0c0d7221 */ /* 0x004fc80000000000 */
[----:B------:R-:W-:-:S08]  /*03d0*/  FADD R6, R13, R6 ;  /* 0x000000060d067221 */ /* 0x000fd00000000000 */
[----:B------:R-:W-:Y:S05]  /*03e0*/  @P1 BRA `(.L_x_4) ;  /* 0xfffffffc00dc1947 */ /* 0x000fea000383ffff */
.L_x_3:
[----:B------:R-:W-:Y:S05]  /*03f0*/  BSYNC.RECONVERGENT B1 ;  /* 0x0000000000017941 */ /* 0x000fea0003800200 */
.L_x_2:
[----:B------:R-:W-:Y:S04]  /*0400*/  BSSY.RECONVERGENT B1, `(.L_x_5) ;  /* 0x000001b000017945 */ /* 0x000fe80003800200 */
[----:B------:R-:W-:Y:S05]  /*0410*/  @!P0 BRA `(.L_x_6) ;  /* 0x0000000000648947 */ /* 0x000fea0003800000 */
.L_x_7:
[----:B------:R-:W0:Y:S02]  /*0420*/  LDC.64 R10, c[0x0][0x380] ;  /* 0x0000e000ff0a7b82 */ /* 0x000e240000000a00 */
[----:B0-----:R-:W-:-:S05]  /*0430*/  IMAD.WIDE R10, R5, 0x4, R10 ;  /* 0x00000004050a7825 */ /* 0x001fca00078e020a */
[----:B------:R-:W2:Y:S01]  /*0440*/  LDG.E R7, desc[UR6][R10.64] ;  /* 0x000000060a077981 */ /* 0x000ea2000c1e1900 */
[----:B------:R-:W-:-:S03]  /*0450*/  IMAD.WIDE R12, R4, 0x4, R10 ;  /* 0x00000004040c7825 */ /* 0x000fc600078e020a */
[----:B------:R-:W2:Y:S01]  /*0460*/  LDG.E R16, desc[UR6][R10.64+0x800] ;  /* 0x000800060a107981 */ /* 0x000ea2000c1e1900 */
[----:B------:R-:W-:-:S03]  /*0470*/  IMAD.WIDE R14, R4, 0x4, R12 ;  /* 0x00000004040e7825 */ /* 0x000fc600078e020c */
[----:B------:R-:W3:Y:S04]  /*0480*/  LDG.E R17, desc[UR6][R12.64] ;  /* 0x000000060c117981 */ /* 0x000ee8000c1e1900 */
[----:B------:R-:W3:Y:S01]  /*0490*/  LDG.E R18, desc[UR6][R12.64+0x800] ;  /* 0x000800060c127981 */ /* 0x000ee2000c1e1900 */
[----:B------:R-:W-:-:S03]  /*04a0*/  IMAD.WIDE R8, R4, 0x4, R14 ;  /* 0x0000000404087825 */ /* 0x000fc600078e020e */
[----:B------:R-:W4:Y:S04]  /*04b0*/  LDG.E R19, desc[UR6][R14.64] ;  /* 0x000000060e137981 */ /* 0x000f28000c1e1900 */
[----:B------:R-:W4:Y:S04]  /*04c0*/  LDG.E R20, desc[UR6][R14.64+0x800] ;  /* 0x000800060e147981 */ /* 0x000f28000c1e1900 */
[----:B------:R-:W5:Y:S04]  /*04d0*/  LDG.E R21, desc[UR6][R8.64] ;  /* 0x0000000608157981 */ /* 0x000f68000c1e1900 */
[----:B------:R-:W5:Y:S01]  /*04e0*/  LDG.E R22, desc[UR6][R8.64+0x800] ;  /* 0x0008000608167981 */ /* 0x000f62000c1e1900 */
[----:B------:R-:W-:-:S04]  /*04f0*/  IADD3 R5, PT, PT, R4, R5, R4 ;  /* 0x0000000504057210 */ /* 0x000fc80007ffe004 */
[----:B------:R-:W-:-:S04]  /*0500*/  IADD3 R5, PT, PT, R4, R5, R4 ;  /* 0x0000000504057210 */ /* 0x000fc80007ffe004 */
[----:B------:R-:W-:Y:S01]  /*0510*/  ISETP.GE.AND P0, PT, R5, UR5, PT ;  /* 0x0000000505007c0c */ /* 0x000fe2000bf06270 */
[----:B--2---:R-:W-:-:S04]  /*0520*/  FADD R7, R7, R16 ;  /* 0x0000001007077221 */ /* 0x004fc80000000000 */
[----:B------:R-:W-:Y:S01]  /*0530*/  FADD R7, R7, R6 ;  /* 0x0000000607077221 */ /* 0x000fe20000000000 */
[----:B---3--:R-:W-:-:S04]  /*0540*/  FADD R18, R17, R18 ;  /* 0x0000001211127221 */ /* 0x008fc80000000000 */
[----:B------:R-:W-:Y:S01]  /*0550*/  FADD R7, R7, R18 ;  /* 0x0000001207077221 */ /* 0x000fe20000000000 */
[----:B----4-:R-:W-:-:S04]  /*0560*/  FADD R20, R19, R20 ;  /* 0x0000001413147221 */ /* 0x010fc80000000000 */
[----:B------:R-:W-:Y:S01]  /*0570*/  FADD R7, R7, R20 ;  /* 0x0000001407077221 */ /* 0x000fe20000000000 */
[----:B-----5:R-:W-:-:S04]  /*0580*/  FADD R22, R21, R22 ;  /* 0x0000001615167221 */ /* 0x020fc80000000000 */
[----:B------:R-:W-:Y:S01]  /*0590*/  FADD R6, R7, R22 ;  /* 0x0000001607067221 */ /* 0x000fe20000000000 */
[----:B------:R-:W-:Y:S06]  /*05a0*/  @!P0 BRA `(.L_x_7) ;  /* 0xfffffffc009c8947 */ /* 0x000fec000383ffff */
.L_x_6:
[----:B------:R-:W-:Y:S05]  /*05b0*/  BSYNC.RECONVERGENT B1 ;  /* 0x0000000000017941 */ /* 0x000fea0003800200 */
.L_x_5:
[----:B------:R0:W-:Y:S02]  /*05c0*/  STS [R3], R6 ;  /* 0x0000000603007388 */ /* 0x0001e40000000800 */
.L_x_1:
[----:B------:R-:W-:Y:S05]  /*05d0*/  BSYNC.RECONVERGENT B0 ;  /* 0x0000000000007941 */ /* 0x000fea0003800200 */
.L_x_0:
[----:B------:R-:W-:Y:S01]  /*05e0*/  BAR.SYNC.DEFER_BLOCKING 0x0 ;  /* 0x0000000000007b1d */ /* 0x000fe20000010000 */
[C---:B------:R-:W-:Y:S02]  /*05f0*/  ISETP.GT.U32.AND P0, PT, R2.reuse, 0xff, PT ;  /* 0x000000ff0200780c */ /* 0x040fe40003f04070 */
[----:B------:R-:W-:-:S11]  /*0600*/  ISETP.GT.U32.AND P1, PT, R2, 0x7f, PT ;  /* 0x0000007f0200780c */ /* 0x000fd60003f24070 */
[----:B------:R-:W-:Y:S04]  /*0610*/  @!P0 LDS R4, [R3+0x400] ;  /* 0x0004000003048984 */ /* 0x000fe80000000800 */
[----:B------:R-:W1:Y:S02]  /*0620*/  @!P0 LDS R5, [R3] ;  /* 0x0000000003058984 */ /* 0x000e640000000800 */
[----:B-1----:R-:W-:-:S05]  /*0630*/  @!P0 FADD R4, R4, R5 ;  /* 0x0000000504048221 */ /* 0x002fca0000000000 */
[----:B------:R-:W-:Y:S01]  /*0640*/  @!P0 STS [R3], R4 ;  /* 0x0000000403008388 */ /* 0x000fe20000000800 */
[----:B------:R-:W-:Y:S01]  /*0650*/  BAR.SYNC.DEFER_BLOCKING 0x0 ;  /* 0x0000000000007b1d */ /* 0x000fe20000010000 */
[----:B------:R-:W-:-:S05]  /*0660*/  ISETP.GT.U32.AND P0, PT, R2, 0x3f, PT ;  /* 0x0000003f0200780c */ /* 0x000fca0003f04070 */
[----:B------:R-:W-:Y:S04]  /*0670*/  @!P1 LDS R5, [R3+0x200] ;  /* 0x0002000003059984 */ /* 0x000fe80000000800 */
[----:B0-----:R-:W0:Y:S02]  /*0680*/  @!P1 LDS R6, [R3] ;  /* 0x0000000003069984 */ /* 0x001e240000000800 */
[----:B0-----:R-:W-:-:S05]  /*0690*/  @!P1 FADD R6, R5, R6 ;  /* 0x0000000605069221 */ /* 0x001fca0000000000 */
[----:B------:R-:W-:Y:S01]  /*06a0*/  @!P1 STS [R3], R6 ;  /* 0x0000000603009388 */ /* 0x000fe20000000800 */
[----:B------:R-:W-:Y:S01]  /*06b0*/  BAR.SYNC.DEFER_BLOCKING 0x0 ;  /* 0x0000000000007b1d */ /* 0x000fe20000010000 */
[----:B------:R-:W-:-:S05]  /*06c0*/  ISETP.GT.U32.AND P1, PT, R2, 0x1f, PT ;  /* 0x0000001f0200780c */ /* 0x000fca0003f24070 */
[----:B------:R-:W-:Y:S04]  /*06d0*/  @!P0 LDS R5, [R3+0x100] ;  /* 0x0001000003058984 */ /* 0x000fe80000000800 */
[----:B------:R-:W0:Y:S02]  /*06e0*/  @!P0 LDS R8, [R3] ;  /* 0x0000000003088984 */ /* 0x000e240000000800 */
        /* <DEDUP_REMOVED lines=27> */
[----:B------:R-:W-:-:S05]  /*08a0*/  ISETP.NE.AND P0, PT, R2, RZ, PT ;  /* 0x000000ff0200720c */ /* 0x000fca0003f05270 */
[----:B------:R-:W-:Y:S04]  /*08b0*/  @!P1 LDS R5, [R3+0x8] ;  /* 0x0000080003059984 */ /* 0x000fe80000000800 */
[----:B------:R-:W0:Y:S02]  /*08c0*/  @!P1 LDS R6, [R3] ;  /* 0x0000000003069984 */ /* 0x000e240000000800 */
[----:B0-----:R-:W-:-:S05]  /*08d0*/  @!P1 FADD R6, R5, R6 ;  /* 0x0000000605069221 */ /* 0x001fca0000000000 */
[----:B------:R-:W-:Y:S01]  /*08e0*/  @!P1 STS [R3], R6 ;  /* 0x0000000603009388 */ /* 0x000fe20000000800 */
[----:B------:R-:W-:Y:S06]  /*08f0*/  BAR.SYNC.DEFER_BLOCKING 0x0 ;  /* 0x0000000000007b1d */ /* 0x000fec0000010000 */
[----:B------:R-:W-:Y:S04]  /*0900*/  @!P0 LDS R2, [UR4+0x4] ;  /* 0x00000404ff028984 */ /* 0x000fe80008000800 */
[----:B------:R-:W0:Y:S02]  /*0910*/  @!P0 LDS R5, [R3] ;  /* 0x0000000003058984 */ /* 0x000e240000000800 */
[----:B0-----:R-:W-:-:S05]  /*0920*/  @!P0 FADD R2, R2, R5 ;  /* 0x0000000502028221 */ /* 0x001fca0000000000 */
[----:B------:R0:W-:Y:S01]  /*0930*/  @!P0 STS [R3], R2 ;  /* 0x0000000203008388 */ /* 0x0001e20000000800 */
[----:B------:R-:W-:Y:S06]  /*0940*/  BAR.SYNC.DEFER_BLOCKING 0x0 ;  /* 0x0000000000007b1d */ /* 0x000fec0000010000 */
[----:B------:R-:W-:Y:S05]  /*0950*/  @P0 EXIT ;  /* 0x000000000000094d */ /* 0x000fea0003800000 */
[----:B------:R-:W1:Y:S01]  /*0960*/  LDS R5, [UR4] ;  /* 0x00000004ff057984 */ /* 0x000e620008000800 */
[----:B0-----:R-:W0:Y:S02]  /*0970*/  LDC.64 R2, c[0x0][0x388] ;  /* 0x0000e200ff027b82 */ /* 0x001e240000000a00 */
[----:B0-----:R-:W-:-:S05]  /*0980*/  IMAD.WIDE.U32 R2, R0, 0x4, R2 ;  /* 0x0000000400027825 */ /* 0x001fca00078e0002 */
[----:B-1----:R-:W-:Y:S01]  /*0990*/  STG.E desc[UR6][R2.64], R5 ;  /* 0x0000000502007986 */ /* 0x002fe2000c101906 */
[----:B------:R-:W-:Y:S05]  /*09a0*/  EXIT ;  /* 0x000000000000794d */ /* 0x000fea0003800000 */
.L_x_8:
[----:B------:R-:W-:-:S00]  /*09b0*/  BRA `(.L_x_8) ;  /* 0xfffffffc00fc7947 */ /* 0x000fc0000383ffff */
[----:B------:R-:W-:-:S00]  /*09c0*/  NOP ;  /* 0x0000000000007918 */ /* 0x000fc00000000000 */
        /* <DEDUP_REMOVED lines=11> */
.L_x_50:


//--------------------- .text._Z23total_partial_reductionPfS_i --------------------------
	.section	.text._Z23total_partial_reductionPfS_i,"ax",@progbits
	.align	128
        .global         _Z23total_partial_reductionPfS_i
        .type           _Z23total_partial_reductionPfS_i,@function
        .size           _Z23total_partial_reductionPfS_i,(.L_x_51 - _Z23total_partial_reductionPfS_i)
        .other          _Z23total_partial_reductionPfS_i,@"STO_CUDA_ENTRY STV_DEFAULT"
_Z23total_partial_reductionPfS_i:
.text._Z23total_partial_reductionPfS_i:
        /* <DEDUP_REMOVED lines=11> */
[----:B---3--:R-:W-:-:S04]  /*00b0*/  IMAD R5, R0, 0x200, R3 ;  /* 0x0000020000057824 */ /* 0x008fc800078e0203 */
[----:B------:R1:W-:Y:S01]  /*00c0*/  STS [R2], RZ ;  /* 0x000000ff02007388 */ /* 0x0003e20000000800 */
[----:B0-----:R-:W-:-:S13]  /*00d0*/  ISETP.GE.AND P0, PT, R5, UR5, PT ;  /* 0x0000000505007c0c */ /* 0x001fda000bf06270 */
[----:B-12-4-:R-:W-:Y:S05]  /*00e0*/  @P0 BRA `(.L_x_10) ;  /* 0x0000000400040947 */ /* 0x016fea0003800000 */
[----:B------:R-:W-:Y:S01]  /*00f0*/  IMAD.SHL.U32 R4, R4, 0x200, RZ ;  /* 0x0000020004047824 */ /* 0x000fe200078e00ff */
[----:B------:R-:W-:Y:S01]  /*0100*/  BSSY.RECONVERGENT B1, `(.L_x_11) ;  /* 0x000002a000017945 */ /* 0x000fe20003800200 */
[----:B------:R-:W-:Y:S02]  /*0110*/  MOV R15, RZ ;  /* 0x000000ff000f7202 */ /* 0x000fe40000000f00 */
[----:B------:R-:W0:Y:S01]  /*0120*/  I2F.U32.RP R11, R4 ;  /* 0x00000004000b7306 */ /* 0x000e220000209000 */
[C---:B------:R-:W-:Y:S01]  /*0130*/  IMAD.IADD R8, R4.reuse, 0x1, R5 ;  /* 0x0000000104087824 */ /* 0x040fe200078e0205 */
[----:B------:R-:W-:Y:S01]  /*0140*/  ISETP.NE.U32.AND P2, PT, R4, RZ, PT ;  /* 0x000000ff0400720c */ /* 0x000fe20003f45070 */
[----:B------:R-:W-:-:S03]  /*0150*/  IMAD.MOV R13, RZ, RZ, -R4 ;  /* 0x000000ffff0d7224 */ /* 0x000fc600078e0a04 */
[C---:B------:R-:W-:Y:S02]  /*0160*/  ISETP.GE.AND P0, PT, R8.reuse, UR5, PT ;  /* 0x0000000508007c0c */ /* 0x040fe4000bf06270 */
[----:B------:R-:W-:Y:S02]  /*0170*/  VIMNMX R9, PT, PT, R8, UR5, !PT ;  /* 0x0000000508097c48 */ /* 0x000fe4000ffe0100 */
[----:B------:R-:W-:-:S04]  /*0180*/  SEL R10, RZ, 0x1, P0 ;  /* 0x00000001ff0a7807 */ /* 0x000fc80000000000 */
[----:B------:R-:W-:Y:S01]  /*0190*/  IADD3 R9, PT, PT, R9, -R8, -R10 ;  /* 0x8000000809097210 */ /* 0x000fe20007ffe80a */
[----:B0-----:R-:W0:Y:S02]  /*01a0*/  MUFU.RCP R11, R11 ;  /* 0x0000000b000b7308 */ /* 0x001e240000001000 */
[----:B0-----:R-:W-:-:S06]  /*01b0*/  IADD3 R6, PT, PT, R11, 0xffffffe, RZ ;  /* 0x0ffffffe0b067810 */ /* 0x001fcc0007ffe0ff */
[----:B------:R0:W1:Y:S02]  /*01c0*/  F2I.FTZ.U32.TRUNC.NTZ R7, R6 ;  /* 0x0000000600077305 */ /* 0x000064000021f000 */
[----:B0-----:R-:W-:Y:S02]  /*01d0*/  HFMA2 R6, -RZ, RZ, 0, 0 ;  /* 0x00000000ff067431 */ /* 0x001fe400000001ff */
[----:B-1----:R-:W-:-:S04]  /*01e0*/  IMAD R13, R13, R7, RZ ;  /* 0x000000070d0d7224 */ /* 0x002fc800078e02ff */
[----:B------:R-:W-:-:S06]  /*01f0*/  IMAD.HI.U32 R12, R7, R13, R6 ;  /* 0x0000000d070c7227 */ /* 0x000fcc00078e0006 */
[----:B------:R-:W-:-:S04]  /*0200*/  IMAD.HI.U32 R7, R12, R9, RZ ;  /* 0x000000090c077227 */ /* 0x000fc800078e00ff */
[----:B------:R-:W-:-:S04]  /*0210*/  IMAD.MOV R6, RZ, RZ, -R7 ;  /* 0x000000ffff067224 */ /* 0x000fc800078e0a07 */
[----:B------:R-:W-:-:S05]  /*0220*/  IMAD R9, R4, R6, R9 ;  /* 0x0000000604097224 */ /* 0x000fca00078e0209 */
[----:B------:R-:W-:-:S13]  /*0230*/  ISETP.GE.U32.AND P0, PT, R9, R4, PT ;  /* 0x000000040900720c */ /* 0x000fda0003f06070 */
[----:B------:R-:W-:Y:S01]  /*0240*/  @P0 IMAD.IADD R9, R9, 0x1, -R4 ;  /* 0x0000000109090824 */ /* 0x000fe200078e0a04 */
[----:B------:R-:W-:-:S04]  /*0250*/  @P0 IADD3 R7, PT, PT, R7, 0x1, RZ ;  /* 0x0000000107070810 */ /* 0x000fc80007ffe0ff */
[----:B------:R-:W-:-:S13]  /*0260*/  ISETP.GE.U32.AND P1, PT, R9, R4, PT ;  /* 0x000000040900720c */ /* 0x000fda0003f26070 */
[----:B------:R-:W-:Y:S01]  /*0270*/  @P1 VIADD R7, R7, 0x1 ;  /* 0x0000000107071836 */ /* 0x000fe20000000000 */
[----:B------:R-:W-:-:S05]  /*0280*/  @!P2 LOP3.LUT R7, RZ, R4, RZ, 0x33, !PT ;  /* 0x00000004ff07a212 */ /* 0x000fca00078e33ff */
[----:B------:R-:W-:-:S05]  /*0290*/  IMAD.IADD R6, R10, 0x1, R7 ;  /* 0x000000010a067824 */ /* 0x000fca00078e0207 */
[C---:B------:R-:W-:Y:S02]  /*02a0*/  LOP3.LUT R7, R6.reuse, 0x3, RZ, 0xc0, !PT ;  /* 0x0000000306077812 */ /* 0x040fe400078ec0ff */
[----:B------:R-:W-:Y:S02]  /*02b0*/  ISETP.GE.U32.AND P1, PT, R6, 0x3, PT ;  /* 0x000000030600780c */ /* 0x000fe40003f26070 */
[----:B------:R-:W-:-:S13]  /*02c0*/  ISETP.NE.AND P0, PT, R7, 0x3, PT ;  /* 0x000000030700780c */ /* 0x000fda0003f05270 */
[----:B------:R-:W-:Y:S05]  /*02d0*/  @!P0 BRA `(.L_x_12) ;  /* 0x0000000000308947 */ /* 0x000fea0003800000 */
[----:B------:R-:W0:Y:S01]  /*02e0*/  LDC.64 R8, c[0x0][0x380] ;  /* 0x0000e000ff087b82 */ /* 0x000e220000000a00 */
[----:B------:R-:W-:Y:S01]  /*02f0*/  VIADD R6, R6, 0x1 ;  /* 0x0000000106067836 */ /* 0x000fe20000000000 */
[----:B------:R-:W-:-:S04]  /*0300*/  MOV R15, RZ ;  /* 0x000000ff000f7202 */ /* 0x000fc80000000f00 */
[----:B------:R-:W-:-:S05]  /*0310*/  LOP3.LUT R6, R6, 0x3, RZ, 0xc0, !PT ;  /* 0x0000000306067812 */ /* 0x000fca00078ec0ff */
[----:B------:R-:W-:-:S07]  /*0320*/  IMAD.MOV R10, RZ, RZ, -R6 ;  /* 0x000000ffff0a7224 */ /* 0x000fce00078e0a06 */
.L_x_13:
[----:B0-----:R-:W-:-:S06]  /*0330*/  IMAD.WIDE R6, R5, 0x4, R8 ;  /* 0x0000000405067825 */ /* 0x001fcc00078e0208 */
[----:B------:R-:W2:Y:S01]  /*0340*/  LDG.E R6, desc[UR6][R6.64] ;  /* 0x0000000606067981 */ /* 0x000ea2000c1e1900 */
[----:B------:R-:W-:Y:S01]  /*0350*/  IADD3 R10, PT, PT, R10, 0x1, RZ ;  /* 0x000000010a0a7810 */ /* 0x000fe20007ffe0ff */
[----:B------:R-:W-:-:S03]  /*0360*/  IMAD.IADD R5, R4, 0x1, R5 ;  /* 0x0000000104057824 */ /* 0x000fc600078e0205 */
[----:B------:R-:W-:Y:S01]  /*0370*/  ISETP.NE.AND P0, PT, R10, RZ, PT ;  /* 0x000000ff0a00720c */ /* 0x000fe20003f05270 */
[----:B--2---:R-:W-:-:S12]  /*0380*/  FADD R15, R6, R15 ;  /* 0x0000000f060f7221 */ /* 0x004fd80000000000 */
[----:B------:R-:W-:Y:S05]  /*0390*/  @P0 BRA `(.L_x_13) ;  /* 0xfffffffc00e40947 */ /* 0x000fea000383ffff */
.L_x_12:
[----:B------:R-:W-:Y:S05]  /*03a0*/  BSYNC.RECONVERGENT B1 ;  /* 0x0000000000017941 */ /* 0x000fea0003800200 */
.L_x_11:
[----:B------:R-:W-:Y:S04]  /*03b0*/  BSSY.RECONVERGENT B1, `(.L_x_14) ;  /* 0x0000013000017945 */ /* 0x000fe80003800200 */
[----:B------:R-:W-:Y:S05]  /*03c0*/  @!P1 BRA `(.L_x_15) ;  /* 0x0000000000449947 */ /* 0x000fea0003800000 */
.L_x_16:
[----:B------:R-:W0:Y:S02]  /*03d0*/  LDC.64 R6, c[0x0][0x380] ;  /* 0x0000e000ff067b82 */ /* 0x000e240000000a00 */
[----:B0-----:R-:W-:-:S04]  /*03e0*/  IMAD.WIDE R12, R5, 0x4, R6 ;  /* 0x00000004050c7825 */ /* 0x001fc800078e0206 */
[C---:B------:R-:W-:Y:S02]  /*03f0*/  IMAD.WIDE R6, R4.reuse, 0x4, R12 ;  /* 0x0000000404067825 */ /* 0x040fe400078e020c */
[----:B------:R-:W2:Y:S02]  /*0400*/  LDG.E R12, desc[UR6][R12.64] ;  /* 0x000000060c0c7981 */ /* 0x000ea4000c1e1900 */
[C---:B------:R-:W-:Y:S02]  /*0410*/  IMAD.WIDE R8, R4.reuse, 0x4, R6 ;  /* 0x0000000404087825 */ /* 0x040fe400078e0206 */
[----:B------:R-:W3:Y:S02]  /*0420*/  LDG.E R6, desc[UR6][R6.64] ;  /* 0x0000000606067981 */ /* 0x000ee4000c1e1900 */
[C---:B------:R-:W-:Y:S02]  /*0430*/  IMAD.WIDE R10, R4.reuse, 0x4, R8 ;  /* 0x00000004040a7825 */ /* 0x040fe400078e0208 */
[----:B------:R-:W4:Y:S04]  /*0440*/  LDG.E R8, desc[UR6][R8.64] ;  /* 0x0000000608087981 */ /* 0x000f28000c1e1900 */
[----:B------:R-:W5:Y:S01]  /*0450*/  LDG.E R10, desc[UR6][R10.64] ;  /* 0x000000060a0a7981 */ /* 0x000f62000c1e1900 */
[----:B------:R-:W-:-:S04]  /*0460*/  IADD3 R5, PT, PT, R4, R5, R4 ;  /* 0x0000000504057210 */ /* 0x000fc80007ffe004 */
[----:B------:R-:W-:-:S04]  /*0470*/  IADD3 R5, PT, PT, R4, R5, R4 ;  /* 0x0000000504057210 */ /* 0x000fc80007ffe004 */
[----:B------:R-:W-:Y:S01]  /*0480*/  ISETP.GE.AND P0, PT, R5, UR5, PT ;  /* 0x0000000505007c0c */ /* 0x000fe2000bf06270 */
[----:B--2---:R-:W-:-:S04]  /*0490*/  FADD R15, R12, R15 ;  /* 0x0000000f0c0f7221 */ /* 0x004fc80000000000 */
[----:B---3--:R-:W-:-:S04]  /*04a0*/  FADD R15, R15, R6 ;  /* 0x000000060f0f7221 */ /* 0x008fc80000000000 */
[----:B----4-:R-:W-:-:S04]  /*04b0*/  FADD R15, R15, R8 ;  /* 0x000000080f0f7221 */ /* 0x010fc80000000000 */
[----:B-----5:R-:W-:Y:S01]  /*04c0*/  FADD R15, R15, R10 ;  /* 0x0000000a0f0f7221 */ /* 0x020fe20000000000 */
[----:B------:R-:W-:Y:S06]  /*04d0*/  @!P0 BRA `(.L_x_16) ;  /* 0xfffffffc00bc8947 */ /* 0x000fec000383ffff */
.L_x_15:
[----:B------:R-:W-:Y:S05]  /*04e0*/  BSYNC.RECONVERGENT B1 ;  /* 0x0000000000017941 */ /* 0x000fea0003800200 */
.L_x_14:
[----:B------:R0:W-:Y:S02]  /*04f0*/  STS [R2], R15 ;  /* 0x0000000f02007388 */ /* 0x0001e40000000800 */
.L_x_10:
[----:B------:R-:W-:Y:S05]  /*0500*/  BSYNC.RECONVERGENT B0 ;  /* 0x0000000000007941 */ /* 0x000fea0003800200 */
.L_x_9:
[----:B------:R-:W-:Y:S01]  /*0510*/  BAR.SYNC.DEFER_BLOCKING 0x0 ;  /* 0x0000000000007b1d */ /* 0x000fe20000010000 */
[----:B------:R-:W-:-:S13]  /*0520*/  ISETP.NE.AND P0, PT, R3, RZ, PT ;  /* 0x000000ff0300720c */ /* 0x000fda0003f05270 */
[----:B------:R-:W-:Y:S05]  /*0530*/  @P0 EXIT ;  /* 0x000000000000094d */ /* 0x000fea0003800000 */
[----:B------:R-:W-:Y:S02]  /*0540*/  HFMA2 R8, -RZ, RZ, 0, 0 ;  /* 0x00000000ff087431 */ /* 0x000fe400000001ff */
[----:B0-----:R-:W-:-:S07]  /*0550*/  IMAD.MOV.U32 R2, RZ, RZ, 0x40 ;  /* 0x00000040ff027424 */ /* 0x001fce00078e00ff */
.L_x_17:
[----:B0-----:R-:W0:Y:S01]  /*0560*/  LDS.128 R4, [R2+UR4+-0x40] ;  /* 0xffffc00402047984 */ /* 0x001e220008000c00 */
[----:B------:R-:W-:-:S03]  /*0570*/  I2FP.F32.S32 R3, R8 ;  /* 0x0000000800037245 */ /* 0x000fc60000201400 */
[----:B------:R-:W1:Y:S02]  /*0580*/  LDS.128 R8, [R2+UR4+-0x30] ;  /* 0xffffd00402087984 */ /* 0x000e640008000c00 */
[----:B0-----:R-:W-:-:S06]  /*0590*/  FADD R3, R4, R3 ;  /* 0x0000000304037221 */ /* 0x001fcc0000000000 */
[----:B------:R-:W0:Y:S02]  /*05a0*/  F2I.TRUNC.NTZ R3, R3 ;  /* 0x0000000300037305 */ /* 0x000e24000020f100 */
[----:B0-----:R-:W-:-:S05]  /*05b0*/  I2FP.F32.S32 R4, R3 ;  /* 0x0000000300047245 */ /* 0x001fca0000201400 */
[----:B------:R-:W-:-:S06]  /*05c0*/  FADD R4, R4, R5 ;  /* 0x0000000504047221 */ /* 0x000fcc0000000000 */
        /* <DEDUP_REMOVED lines=8> */
[----:B-1----:R-:W-:-:S06]  /*0650*/  FADD R3, R8, R3 ;  /* 0x0000000308037221 */ /* 0x002fcc0000000000 */
[----:B------:R-:W0:Y:S02]  /*0660*/  F2I.TRUNC.NTZ R3, R3 ;  /* 0x0000000300037305 */ /* 0x000e24000020f100 */
[----:B0-----:R-:W-:-:S05]  /*0670*/  I2FP.F32.S32 R4, R3 ;  /* 0x0000000300047245 */ /* 0x001fca0000201400 */
[----:B------:R-:W-:-:S06]  /*0680*/  FADD R9, R4, R9 ;  /* 0x0000000904097221 */ /* 0x000fcc0000000000 */
[----:B------:R-:W0:Y:S02]  /*0690*/  F2I.TRUNC.NTZ R9, R9 ;  /* 0x0000000900097305 */ /* 0x000e24000020f100 */
[----:B0-----:R-:W-:-:S05]  /*06a0*/  I2FP.F32.S32 R5, R9 ;  /* 0x0000000900057245 */ /* 0x001fca0000201400 */
[----:B------:R-:W-:Y:S02]  /*06b0*/  FADD R10, R5, R10 ;  /* 0x0000000a050a7221 */ /* 0x000fe40000000000 */
[----:B------:R-:W0:Y:S04]  /*06c0*/  LDS.128 R4, [R2+UR4+-0x20] ;  /* 0xffffe00402047984 */ /* 0x000e280008000c00 */
[----:B------:R-:W1:Y:S02]  /*06d0*/  F2I.TRUNC.NTZ R10, R10 ;  /* 0x0000000a000a7305 */ /* 0x000e64000020f100 */
[----:B-1----:R-:W-:-:S05]  /*06e0*/  I2FP.F32.S32 R8, R10 ;  /* 0x0000000a00087245 */ /* 0x002fca0000201400 */
[----:B------:R-:W-:Y:S02]  /*06f0*/  FADD R12, R8, R11 ;  /* 0x0000000b080c7221 */ /* 0x000fe40000000000 */
[----:B------:R-:W1:Y:S04]  /*0700*/  LDS.128 R8, [R2+UR4+-0x10] ;  /* 0xfffff00402087984 */ /* 0x000e680008000c00 */
[----:B------:R-:W2:Y:S02]  /*0710*/  F2I.TRUNC.NTZ R12, R12 ;  /* 0x0000000c000c7305 */ /* 0x000ea4000020f100 */
[----:B--2---:R-:W-:-:S05]  /*0720*/  I2FP.F32.S32 R3, R12 ;  /* 0x0000000c00037245 */ /* 0x004fca0000201400 */
        /* <DEDUP_REMOVED lines=19> */
[----:B------:R-:W0:Y:S04]  /*0860*/  LDS.128 R4, [R2+UR4] ;  /* 0x0000000402047984 */ /* 0x000e280008000c00 */
[----:B------:R-:W1:Y:S02]  /*0870*/  F2I.TRUNC.NTZ R10, R10 ;  /* 0x0000000a000a7305 */ /* 0x000e64000020f100 */
[----:B-1----:R-:W-:-:S05]  /*0880*/  I2FP.F32.S32 R8, R10 ;  /* 0x0000000a00087245 */ /* 0x002fca0000201400 */
[----:B------:R-:W-:Y:S02]  /*0890*/  FADD R12, R8, R11 ;  /* 0x0000000b080c7221 */ /* 0x000fe40000000000 */
[----:B------:R-:W1:Y:S04]  /*08a0*/  LDS.128 R8, [R2+UR4+0x10] ;  /* 0x0000100402087984 */ /* 0x000e680008000c00 */
        /* <DEDUP_REMOVED lines=21> */
[----:B------:R-:W0:Y:S04]  /*0a00*/  LDS.128 R4, [R2+UR4+0x20] ;  /* 0x0000200402047984 */ /* 0x000e280008000c00 */
[----:B------:R-:W1:Y:S02]  /*0a10*/  F2I.TRUNC.NTZ R10, R10 ;  /* 0x0000000a000a7305 */ /* 0x000e64000020f100 */
[----:B-1----:R-:W-:-:S05]  /*0a20*/  I2FP.F32.S32 R8, R10 ;  /* 0x0000000a00087245 */ /* 0x002fca0000201400 */
[----:B------:R-:W-:Y:S02]  /*0a30*/  FADD R12, R8, R11 ;  /* 0x0000000b080c7221 */ /* 0x000fe40000000000 */
[----:B------:R1:W2:Y:S04]  /*0a40*/  LDS.128 R8, [R2+UR4+0x30] ;  /* 0x0000300402087984 */ /* 0x0002a80008000c00 */
[----:B------:R-:W3:Y:S01]  /*0a50*/  F2I.TRUNC.NTZ R12, R12 ;  /* 0x0000000c000c7305 */ /* 0x000ee2000020f100 */
[----:B-1----:R-:W-:-:S04]  /*0a60*/  IADD3 R2, PT, PT, R2, 0x80, RZ ;  /* 0x0000008002027810 */ /* 0x002fc80007ffe0ff */
[----:B------:R-:W-:Y:S02]  /*0a70*/  ISETP.NE.AND P0, PT, R2, 0x840, PT ;  /* 0x000008400200780c */ /* 0x000fe40003f05270 */
[----:B---3--:R-:W-:-:S05]  /*0a80*/  I2FP.F32.S32 R3, R12 ;  /* 0x0000000c00037245 */ /* 0x008fca0000201400 */
        /* <DEDUP_REMOVED lines=12> */
[----:B--2---:R-:W-:-:S06]  /*0b50*/  FADD R3, R8, R3 ;  /* 0x0000000308037221 */ /* 0x004fcc0000000000 */
        /* <DEDUP_REMOVED lines=9> */
[----:B------:R-:W0:Y:S01]  /*0bf0*/  F2I.TRUNC.NTZ R8, R8 ;  /* 0x0000000800087305 */ /* 0x000e22000020f100 */
[----:B------:R-:W-:Y:S05]  /*0c00*/  @P0 BRA `(.L_x_17) ;  /* 0xfffffff800540947 */ /* 0x000fea000383ffff */
[----:B------:R-:W1:Y:S01]  /*0c10*/  LDC.64 R2, c[0x0][0x388] ;  /* 0x0000e200ff027b82 */ /* 0x000e620000000a00 */
[----:B0-----:R-:W-:Y:S01]  /*0c20*/  I2FP.F32.S32 R5, R8 ;  /* 0x0000000800057245 */ /* 0x001fe20000201400 */
[----:B-1----:R-:W-:-:S05]  /*0c30*/  IMAD.WIDE.U32 R2, R0, 0x4, R2 ;  /* 0x0000000400027825 */ /* 0x002fca00078e0002 */
[----:B------:R-:W-:Y:S01]  /*0c40*/  STG.E desc[UR6][R2.64], R5 ;  /* 0x0000000502007986 */ /* 0x000fe2000c101906 */
[----:B------:R-:W-:Y:S05]  /*0c50*/  EXIT ;  /* 0x000000000000794d */ /* 0x000fea0003800000 */
.L_x_18:
        /* <DEDUP_REMOVED lines=10> */
.L_x_51:


//--------------------- .text._Z22total_atomic_coalescedPfS_i --------------------------
	.section	.text._Z22total_atomic_coalescedPfS_i,"ax",@progbits
	.align	128
        .global         _Z22total_atomic_coalescedPfS_i
        .type           _Z22total_atomic_coalescedPfS_i,@function
        .size           _Z22total_atomic_coalescedPfS_i,(.L_x_52 - _Z22total_atomic_coalescedPfS_i)
        .other          _Z22total_atomic_coalescedPfS_i,@"STO_CUDA_ENTRY STV_DEFAULT"
_Z22total_atomic_coalescedPfS_i:
.text._Z22total_atomic_coalescedPfS_i:
[----:B------:R-:W-:Y:S01]  /*0000*/  LDC R1, c[0x0][0x37c] ;  /* 0x0000df00ff017b82 */ /* 0x000fe20000000800 */
[----:B------:R-:W0:Y:S01]  /*0010*/  S2R R11, SR_CTAID.X ;  /* 0x00000000000b7919 */ /* 0x000e220000002500 */
[----:B------:R-:W1:Y:S06]  /*0020*/  LDCU UR6, c[0x0][0x390] ;  /* 0x00007200ff0677ac */ /* 0x000e6c0008000800 */
[----:B------:R-:W2:Y:S01]  /*0030*/  LDC R2, c[0x0][0x370] ;  /* 0x0000dc00ff027b82 */ /* 0x000ea20000000800 */
[----:B------:R-:W0:Y:S02]  /*0040*/  S2R R0, SR_TID.X ;  /* 0x0000000000007919 */ /* 0x000e240000002100 */
[----:B0-----:R-:W-:-:S05]  /*0050*/  IMAD R3, R11, 0x200, R0 ;  /* 0x000002000b037824 */ /* 0x001fca00078e0200 */
[----:B-1----:R-:W-:-:S13]  /*0060*/  ISETP.GE.AND P0, PT, R3, UR6, PT ;  /* 0x0000000603007c0c */ /* 0x002fda000bf06270 */
[----:B--2---:R-:W-:Y:S05]  /*0070*/  @P0 EXIT ;  /* 0x000000000000094d */ /* 0x004fea0003800000 */
[----:B------:R-:W-:Y:S01]  /*0080*/  IMAD.SHL.U32 R0, R2, 0x200, RZ ;  /* 0x0000020002007824 */ /* 0x000fe200078e00ff */
[----:B------:R-:W0:Y:S01]  /*0090*/  LDCU.64 UR4, c[0x0][0x358] ;  /* 0x00006b00ff0477ac */ /* 0x000e220008000a00 */
[----:B------:R-:W-:Y:S02]  /*00a0*/  BSSY.RECONVERGENT B0, `(.L_x_19) ;  /* 0x000002a000007945 */ /* 0x000fe40003800200 */
[----:B------:R-:W1:Y:S01]  /*00b0*/  I2F.U32.RP R8, R0 ;  /* 0x0000000000087306 */ /* 0x000e620000209000 */
[C---:B------:R-:W-:Y:S01]  /*00c0*/  IMAD.IADD R2, R0.reuse, 0x1, R3 ;  /* 0x0000000100027824 */ /* 0x040fe200078e0203 */
[----:B------:R-:W-:Y:S02]  /*00d0*/  IADD3 R9, PT, PT, RZ, -R0, RZ ;  /* 0x80000000ff097210 */ /* 0x000fe40007ffe0ff */
[----:B------:R-:W-:Y:S02]  /*00e0*/  ISETP.NE.U32.AND P2, PT, R0, RZ, PT ;  /* 0x000000ff0000720c */ /* 0x000fe40003f45070 */
[----:B------:R-:W-:-:S02]  /*00f0*/  ISETP.GE.AND P0, PT, R2, UR6, PT ;  /* 0x0000000602007c0c */ /* 0x000fc4000bf06270 */
[----:B------:R-:W-:Y:S02]  /*0100*/  VIMNMX R7, PT, PT, R2, UR6, !PT ;  /* 0x0000000602077c48 */ /* 0x000fe4000ffe0100 */
[----:B------:R-:W-:-:S04]  /*0110*/  SEL R6, RZ, 0x1, P0 ;  /* 0x00000001ff067807 */ /* 0x000fc80000000000 */
[----:B------:R-:W-:Y:S01]  /*0120*/  IADD3 R7, PT, PT, R7, -R2, -R6 ;  /* 0x8000000207077210 */ /* 0x000fe20007ffe806 */
[----:B-1----:R-:W1:Y:S02]  /*0130*/  MUFU.RCP R8, R8 ;  /* 0x0000000800087308 */ /* 0x002e640000001000 */
[----:B-1----:R-:W-:-:S06]  /*0140*/  VIADD R4, R8, 0xffffffe ;  /* 0x0ffffffe08047836 */ /* 0x002fcc0000000000 */
[----:B------:R1:W2:Y:S02]  /*0150*/  F2I.FTZ.U32.TRUNC.NTZ R5, R4 ;  /* 0x0000000400057305 */ /* 0x0002a4000021f000 */
[----:B-1----:R-:W-:Y:S02]  /*0160*/  IMAD.MOV.U32 R4, RZ, RZ, RZ ;  /* 0x000000ffff047224 */ /* 0x002fe400078e00ff */
[----:B--2---:R-:W-:-:S04]  /*0170*/  IMAD R9, R9, R5, RZ ;  /* 0x0000000509097224 */ /* 0x004fc800078e02ff */
[----:B------:R-:W-:Y:S02]  /*0180*/  IMAD.HI.U32 R8, R5, R9, R4 ;  /* 0x0000000905087227 */ /* 0x000fe400078e0004 */
[----:B------:R-:W1:Y:S04]  /*0190*/  LDC.64 R4, c[0x0][0x388] ;  /* 0x0000e200ff047b82 */ /* 0x000e680000000a00 */
[----:B------:R-:W-:-:S05]  /*01a0*/  IMAD.HI.U32 R9, R8, R7, RZ ;  /* 0x0000000708097227 */ /* 0x000fca00078e00ff */
[----:B------:R-:W-:-:S05]  /*01b0*/  IADD3 R2, PT, PT, -R9, RZ, RZ ;  /* 0x000000ff09027210 */ /* 0x000fca0007ffe1ff */
[----:B------:R-:W-:-:S05]  /*01c0*/  IMAD R7, R0, R2, R7 ;  /* 0x0000000200077224 */ /* 0x000fca00078e0207 */
[----:B------:R-:W-:Y:S01]  /*01d0*/  ISETP.GE.U32.AND P0, PT, R7, R0, PT ;  /* 0x000000000700720c */ /* 0x000fe20003f06070 */
[----:B-1----:R-:W-:-:S12]  /*01e0*/  IMAD.WIDE.U32 R4, R11, 0x4, R4 ;  /* 0x000000040b047825 */ /* 0x002fd800078e0004 */
[----:B------:R-:W-:Y:S02]  /*01f0*/  @P0 IMAD.IADD R7, R7, 0x1, -R0 ;  /* 0x0000000107070824 */ /* 0x000fe400078e0a00 */
[----:B------:R-:W-:-:S03]  /*0200*/  @P0 VIADD R9, R9, 0x1 ;  /* 0x0000000109090836 */ /* 0x000fc60000000000 */
[----:B------:R-:W-:-:S13]  /*0210*/  ISETP.GE.U32.AND P1, PT, R7, R0, PT ;  /* 0x000000000700720c */ /* 0x000fda0003f26070 */
[----:B------:R-:W-:Y:S02]  /*0220*/  @P1 IADD3 R9, PT, PT, R9, 0x1, RZ ;  /* 0x0000000109091810 */ /* 0x000fe40007ffe0ff */
[----:B------:R-:W-:-:S05]  /*0230*/  @!P2 LOP3.LUT R9, RZ, R0, RZ, 0x33, !PT ;  /* 0x00000000ff09a212 */ /* 0x000fca00078e33ff */
[----:B------:R-:W-:-:S05]  /*0240*/  IMAD.IADD R2, R6, 0x1, R9 ;  /* 0x0000000106027824 */ /* 0x000fca00078e0209 */
[C---:B------:R-:W-:Y:S02]  /*0250*/  LOP3.LUT R6, R2.reuse, 0x3, RZ, 0xc0, !PT ;  /* 0x0000000302067812 */ /* 0x040fe400078ec0ff */
[----:B------:R-:W-:Y:S02]  /*0260*/  ISETP.GE.U32.AND P1, PT, R2, 0x3, PT ;  /* 0x000000030200780c */ /* 0x000fe40003f26070 */
[----:B------:R-:W-:-:S13]  /*0270*/  ISETP.NE.AND P0, PT, R6, 0x3, PT ;  /* 0x000000030600780c */ /* 0x000fda0003f05270 */
[----:B0-----:R-:W-:Y:S05]  /*0280*/  @!P0 BRA `(.L_x_20) ;  /* 0x00000000002c8947 */ /* 0x001fea0003800000 */
[----:B------:R-:W0:Y:S01]  /*0290*/  LDC.64 R8, c[0x0][0x380] ;  /* 0x0000e000ff087b82 */ /* 0x000e220000000a00 */
[----:B------:R-:W-:-:S05]  /*02a0*/  VIADD R2, R2, 0x1 ;  /* 0x0000000102027836 */ /* 0x000fca0000000000 */
[----:B------:R-:W-:-:S04]  /*02b0*/  LOP3.LUT R2, R2, 0x3, RZ, 0xc0, !PT ;  /* 0x0000000302027812 */ /* 0x000fc800078ec0ff */
[----:B------:R-:W-:-:S07]  /*02c0*/  IADD3 R2, PT, PT, -R2, RZ, RZ ;  /* 0x000000ff02027210 */ /* 0x000fce0007ffe1ff */
.L_x_21:
[----:B01----:R-:W-:-:S06]  /*02d0*/  IMAD.WIDE R6, R3, 0x4, R8 ;  /* 0x0000000403067825 */ /* 0x003fcc00078e0208 */
[----:B------:R-:W2:Y:S01]  /*02e0*/  LDG.E R7, desc[UR4][R6.64] ;  /* 0x0000000406077981 */ /* 0x000ea2000c1e1900 */
[----:B------:R-:W-:-:S05]  /*02f0*/  VIADD R2, R2, 0x1 ;  /* 0x0000000102027836 */ /* 0x000fca0000000000 */
[----:B------:R-:W-:Y:S02]  /*0300*/  ISETP.NE.AND P0, PT, R2, RZ, PT ;  /* 0x000000ff0200720c */ /* 0x000fe40003f05270 */
[----:B------:R-:W-:Y:S01]  /*0310*/  IADD3 R3, PT, PT, R0, R3, RZ ;  /* 0x0000000300037210 */ /* 0x000fe20007ffe0ff */
[----:B--2---:R1:W-:Y:S10]  /*0320*/  REDG.E.ADD.F32.FTZ.RN.STRONG.GPU desc[UR4][R4.64], R7 ;  /* 0x00000007040079a6 */ /* 0x0043f4000c12f304 */
[----:B------:R-:W-:Y:S05]  /*0330*/  @P0 BRA `(.L_x_21) ;  /* 0xfffffffc00e40947 */ /* 0x000fea000383ffff */
.L_x_20:
[----:B------:R-:W-:Y:S05]  /*0340*/  BSYNC.RECONVERGENT B0 ;  /* 0x0000000000007941 */ /* 0x000fea0003800200 */
.L_x_19:
[----:B------:R-:W-:Y:S05]  /*0350*/  @!P1 EXIT ;  /* 0x000000000000994d */ /* 0x000fea0003800000 */
.L_x_22:
[----:B01----:R-:W0:Y:S02]  /*0360*/  LDC.64 R6, c[0x0][0x380] ;  /* 0x0000e000ff067b82 */ /* 0x003e240000000a00 */
[----:B0-----:R-:W-:-:S05]  /*0370*/  IMAD.WIDE R12, R3, 0x4, R6 ;  /* 0x00000004030c7825 */ /* 0x001fca00078e0206 */
[----:B------:R-:W2:Y:S01]  /*0380*/  LDG.E R15, desc[UR4][R12.64] ;  /* 0x000000040c0f7981 */ /* 0x000ea2000c1e1900 */
[----:B------:R-:W-:-:S03]  /*0390*/  IMAD.WIDE R6, R0, 0x4, R12 ;  /* 0x0000000400067825 */ /* 0x000fc600078e020c */
[----:B--2---:R0:W-:Y:S04]  /*03a0*/  REDG.E.ADD.F32.FTZ.RN.STRONG.GPU desc[UR4][R4.64], R15 ;  /* 0x0000000f040079a6 */ /* 0x0041e8000c12f304 */
[----:B------:R-:W2:Y:S01]  /*03b0*/  LDG.E R17, desc[UR4][R6.64] ;  /* 0x0000000406117981 */ /* 0x000ea2000c1e1900 */
[----:B------:R-:W-:-:S03]  /*03c0*/  IMAD.WIDE R8, R0, 0x4, R6 ;  /* 0x0000000400087825 */ /* 0x000fc600078e0206 */
[----:B--2---:R0:W-:Y:S04]  /*03d0*/  REDG.E.ADD.F32.FTZ.RN.STRONG.GPU desc[UR4][R4.64], R17 ;  /* 0x00000011040079a6 */ /* 0x0041e8000c12f304 */
[----:B------:R-:W2:Y:S01]  /*03e0*/  LDG.E R19, desc[UR4][R8.64] ;  /* 0x0000000408137981 */ /* 0x000ea2000c1e1900 */
[C---:B------:R-:W-:Y:S01]  /*03f0*/  IMAD.WIDE R10, R0.reuse, 0x4, R8 ;  /* 0x00000004000a7825 */ /* 0x040fe200078e0208 */
[----:B------:R-:W-:-:S04]  /*0400*/  IADD3 R3, PT, PT, R0, R3, R0 ;  /* 0x0000000300037210 */ /* 0x000fc80007ffe000 */
[----:B------:R-:W-:-:S04]  /*0410*/  IADD3 R3, PT, PT, R0, R3, R0 ;  /* 0x0000000300037210 */ /* 0x000fc80007ffe000 */
[----:B------:R-:W-:Y:S01]  /*0420*/  ISETP.GE.AND P0, PT, R3, UR6, PT ;  /* 0x0000000603007c0c */ /* 0x000fe2000bf06270 */
[----:B--2---:R0:W-:Y:S04]  /*0430*/  REDG.E.ADD.F32.FTZ.RN.STRONG.GPU desc[UR4][R4.64], R19 ;  /* 0x00000013040079a6 */ /* 0x0041e8000c12f304 */
[----:B------:R-:W2:Y:S04]  /*0440*/  LDG.E R11, desc[UR4][R10.64] ;  /* 0x000000040a0b7981 */ /* 0x000ea8000c1e1900 */
[----:B--2---:R0:W-:Y:S04]  /*0450*/  REDG.E.ADD.F32.FTZ.RN.STRONG.GPU desc[UR4][R4.64], R11 ;  /* 0x0000000b040079a6 */ /* 0x0041e8000c12f304 */
[----:B------:R-:W-:Y:S05]  /*0460*/  @!P0 BRA `(.L_x_22) ;  /* 0xfffffffc00bc8947 */ /* 0x000fea000383ffff */
[----:B------:R-:W-:Y:S05]  /*0470*/  EXIT ;  /* 0x000000000000794d */ /* 0x000fea0003800000 */
.L_x_23:
        /* <DEDUP_REMOVED lines=16> */
.L_x_52:


//--------------------- .text._Z12total_atomicPfS_i --------------------------
	.section	.text._Z12total_atomicPfS_i,"ax",@progbits
	.align	128
        .global         _Z12total_atomicPfS_i
        .type           _Z12total_atomicPfS_i,@function
        .size           _Z12total_atomicPfS_i,(.L_x_53 - _Z12total_atomicPfS_i)
        .other          _Z12total_atomicPfS_i,@"STO_CUDA_ENTRY STV_DEFAULT"
_Z12total_atomicPfS_i:
.text._Z12total_atomicPfS_i:
[----:B------:R-:W-:Y:S08]  /*0000*/  LDC R1, c[0x0][0x37c] ;  /* 0x0000df00ff017b82 */ /* 0x000ff00000000800 */
[----:B------:R-:W0:Y:S01]  /*0010*/  LDC R5, c[0x0][0x370] ;  /* 0x0000dc00ff057b82 */ /* 0x000e220000000800 */
[----:B------:R-:W1:Y:S07]  /*0020*/  S2R R9, SR_CTAID.X ;  /* 0x0000000000097919 */ /* 0x000e6e0000002500 */
[----:B------:R-:W2:Y:S01]  /*0030*/  LDC R6, c[0x0][0x390] ;  /* 0x0000e400ff067b82 */ /* 0x000ea20000000800 */
[----:B0-----:R-:W0:Y:S01]  /*0040*/  I2F.U32.RP R4, R5 ;  /* 0x0000000500047306 */ /* 0x001e220000209000 */
[----:B------:R-:W-:-:S07]  /*0050*/  ISETP.NE.U32.AND P2, PT, R5, RZ, PT ;  /* 0x000000ff0500720c */ /* 0x000fce0003f45070 */
[----:B0-----:R-:W0:Y:S02]  /*0060*/  MUFU.RCP R4, R4 ;  /* 0x0000000400047308 */ /* 0x001e240000001000 */
[----:B0-----:R-:W-:-:S06]  /*0070*/  VIADD R2, R4, 0xffffffe ;  /* 0x0ffffffe04027836 */ /* 0x001fcc0000000000 */
[----:B------:R0:W3:Y:S02]  /*0080*/  F2I.FTZ.U32.TRUNC.NTZ R3, R2 ;  /* 0x0000000200037305 */ /* 0x0000e4000021f000 */
[----:B0-----:R-:W-:Y:S02]  /*0090*/  IMAD.MOV.U32 R2, RZ, RZ, RZ ;  /* 0x000000ffff027224 */ /* 0x001fe400078e00ff */
[----:B---3--:R-:W-:-:S04]  /*00a0*/  IMAD.MOV R0, RZ, RZ, -R3 ;  /* 0x000000ffff007224 */ /* 0x008fc800078e0a03 */
[----:B------:R-:W-:Y:S01]  /*00b0*/  IMAD R7, R0, R5, RZ ;  /* 0x0000000500077224 */ /* 0x000fe200078e02ff */
[----:B--2---:R-:W-:-:S03]  /*00c0*/  IADD3 R0, PT, PT, R5, -0x1, R6 ;  /* 0xffffffff05007810 */ /* 0x004fc60007ffe006 */
[----:B------:R-:W-:Y:S02]  /*00d0*/  IMAD.HI.U32 R3, R3, R7, R2 ;  /* 0x0000000703037227 */ /* 0x000fe400078e0002 */
[----:B------:R-:W0:Y:S04]  /*00e0*/  S2R R7, SR_TID.X ;  /* 0x0000000000077919 */ /* 0x000e280000002100 */
        /* <DEDUP_REMOVED lines=9> */
[C---:B------:R-:W-:Y:S02]  /*0180*/  VIADD R0, R3.reuse, 0x1ff ;  /* 0x000001ff03007836 */ /* 0x040fe40000000000 */
[----:B-1----:R-:W-:-:S03]  /*0190*/  IMAD R4, R3, R9, RZ ;  /* 0x0000000903047224 */ /* 0x002fc600078e02ff */
[----:B------:R-:W-:Y:S02]  /*01a0*/  SHF.R.S32.HI R5, RZ, 0x1f, R0 ;  /* 0x0000001fff057819 */ /* 0x000fe40000011400 */
[----:B------:R-:W-:Y:S02]  /*01b0*/  VIADDMNMX R3, R4, R3, R6, PT ;  /* 0x0000000304037246 */ /* 0x000fe40003800106 */
[----:B------:R-:W-:-:S04]  /*01c0*/  LEA.HI R5, R5, R0, RZ, 0x9 ;  /* 0x0000000005057211 */ /* 0x000fc800078f48ff */
[----:B------:R-:W-:-:S05]  /*01d0*/  SHF.R.S32.HI R0, RZ, 0x9, R5 ;  /* 0x00000009ff007819 */ /* 0x000fca0000011405 */
[----:B0-----:R-:W-:-:S04]  /*01e0*/  IMAD R5, R0, R7, RZ ;  /* 0x0000000700057224 */ /* 0x001fc800078e02ff */
[----:B------:R-:W-:-:S05]  /*01f0*/  IMAD.IADD R6, R4, 0x1, R5 ;  /* 0x0000000104067824 */ /* 0x000fca00078e0205 */
[----:B------:R-:W-:-:S04]  /*0200*/  VIADDMNMX R7, R6, R0, R3, PT ;  /* 0x0000000006077246 */ /* 0x000fc80003800103 */
[----:B------:R-:W-:-:S13]  /*0210*/  ISETP.GT.AND P0, PT, R7, R6, PT ;  /* 0x000000060700720c */ /* 0x000fda0003f04270 */
[----:B------:R-:W-:Y:S05]  /*0220*/  @!P0 EXIT ;  /* 0x000000000000894d */ /* 0x000fea0003800000 */
[----:B------:R-:W0:Y:S01]  /*0230*/  LDC.64 R2, c[0x0][0x388] ;  /* 0x0000e200ff027b82 */ /* 0x000e220000000a00 */
[----:B------:R-:W-:Y:S01]  /*0240*/  IADD3 R4, PT, PT, R4, R5, -R7 ;  /* 0x0000000504047210 */ /* 0x000fe20007ffe807 */
[----:B------:R-:W1:Y:S01]  /*0250*/  LDCU.64 UR4, c[0x0][0x358] ;  /* 0x00006b00ff0477ac */ /* 0x000e620008000a00 */
[----:B------:R-:W-:Y:S01]  /*0260*/  MOV R0, R6 ;  /* 0x0000000600007202 */ /* 0x000fe20000000f00 */
[----:B------:R-:W-:Y:S01]  /*0270*/  BSSY.RECONVERGENT B0, `(.L_x_24) ;  /* 0x0000031000007945 */ /* 0x000fe20003800200 */
[----:B------:R-:W-:-:S03]  /*0280*/  ISETP.GT.U32.AND P1, PT, R4, -0x10, PT ;  /* 0xfffffff00400780c */ /* 0x000fc60003f24070 */
[----:B------:R-:W-:-:S05]  /*0290*/  IMAD.IADD R8, R7, 0x1, -R0 ;  /* 0x0000000107087824 */ /* 0x000fca00078e0a00 */
[----:B------:R-:W-:-:S04]  /*02a0*/  LOP3.LUT R10, R8, 0xf, RZ, 0xc0, !PT ;  /* 0x0000000f080a7812 */ /* 0x000fc800078ec0ff */
[----:B------:R-:W-:Y:S01]  /*02b0*/  ISETP.NE.AND P0, PT, R10, RZ, PT ;  /* 0x000000ff0a00720c */ /* 0x000fe20003f05270 */
[----:B0-----:R-:W-:Y:S01]  /*02c0*/  IMAD.WIDE.U32 R2, R9, 0x4, R2 ;  /* 0x0000000409027825 */ /* 0x001fe200078e0002 */
[----:B-1----:R-:W-:Y:S11]  /*02d0*/  @P1 BRA `(.L_x_25) ;  /* 0x0000000000a81947 */ /* 0x002ff60003800000 */
[----:B------:R-:W0:Y:S01]  /*02e0*/  LDC.64 R6, c[0x0][0x380] ;  /* 0x0000e000ff067b82 */ /* 0x000e220000000a00 */
[----:B------:R-:W-:-:S05]  /*02f0*/  LOP3.LUT R5, R8, 0xfffffff0, RZ, 0xc0, !PT ;  /* 0xfffffff008057812 */ /* 0x000fca00078ec0ff */
[----:B------:R-:W-:Y:S01]  /*0300*/  IMAD.MOV R9, RZ, RZ, -R5 ;  /* 0x000000ffff097224 */ /* 0x000fe200078e0a05 */
[----:B0-----:R-:W-:-:S05]  /*0310*/  IADD3 R4, P1, PT, R6, 0x20, RZ ;  /* 0x0000002006047810 */ /* 0x001fca0007f3e0ff */
[----:B------:R-:W-:-:S08]  /*0320*/  IMAD.X R5, RZ, RZ, R7, P1 ;  /* 0x000000ffff057224 */ /* 0x000fd000008e0607 */
.L_x_26:
[----:B------:R-:W-:-:S05]  /*0330*/  IMAD.WIDE R6, R0, 0x4, R4 ;  /* 0x0000000400067825 */ /* 0x000fca00078e0204 */
[----:B----4-:R-:W2:Y:S04]  /*0340*/  LDG.E R11, desc[UR4][R6.64+-0x20] ;  /* 0xffffe004060b7981 */ /* 0x010ea8000c1e1900 */
[----:B--2---:R0:W-:Y:S04]  /*0350*/  REDG.E.ADD.F32.FTZ.RN.STRONG.GPU desc[UR4][R2.64], R11 ;  /* 0x0000000b020079a6 */ /* 0x0041e8000c12f304 */
[----:B------:R-:W2:Y:S04]  /*0360*/  LDG.E R13, desc[UR4][R6.64+-0x1c] ;  /* 0xffffe404060d7981 */ /* 0x000ea8000c1e1900 */
[----:B--2---:R1:W-:Y:S04]  /*0370*/  REDG.E.ADD.F32.FTZ.RN.STRONG.GPU desc[UR4][R2.64], R13 ;  /* 0x0000000d020079a6 */ /* 0x0043e8000c12f304 */
[----:B------:R-:W2:Y:S04]  /*0380*/  LDG.E R15, desc[UR4][R6.64+-0x18] ;  /* 0xffffe804060f7981 */ /* 0x000ea8000c1e1900 */
[----:B--2---:R2:W-:Y:S04]  /*0390*/  REDG.E.ADD.F32.FTZ.RN.STRONG.GPU desc[UR4][R2.64], R15 ;  /* 0x0000000f020079a6 */ /* 0x0045e8000c12f304 */
[----:B------:R-:W3:Y:S04]  /*03a0*/  LDG.E R17, desc[UR4][R6.64+-0x14] ;  /* 0xffffec0406117981 */ /* 0x000ee8000c1e1900 */
[----:B---3--:R3:W-:Y:S04]  /*03b0*/  REDG.E.ADD.F32.FTZ.RN.STRONG.GPU desc[UR4][R2.64], R17 ;  /* 0x00000011020079a6 */ /* 0x0087e8000c12f304 */
[----:B------:R-:W4:Y:S04]  /*03c0*/  LDG.E R19, desc[UR4][R6.64+-0x10] ;  /* 0xfffff00406137981 */ /* 0x000f28000c1e1900 */
[----:B----4-:R4:W-:Y:S04]  /*03d0*/  REDG.E.ADD.F32.FTZ.RN.STRONG.GPU desc[UR4][R2.64], R19 ;  /* 0x00000013020079a6 */ /* 0x0109e8000c12f304 */
[----:B------:R-:W5:Y:S04]  /*03e0*/  LDG.E R21, desc[UR4][R6.64+-0xc] ;  /* 0xfffff40406157981 */ /* 0x000f68000c1e1900 */
[----:B-----5:R5:W-:Y:S04]  /*03f0*/  REDG.E.ADD.F32.FTZ.RN.STRONG.GPU desc[UR4][R2.64], R21 ;  /* 0x00000015020079a6 */ /* 0x020be8000c12f304 */
[----:B0-----:R-:W2:Y:S04]  /*0400*/  LDG.E R11, desc[UR4][R6.64+-0x8] ;  /* 0xfffff804060b7981 */ /* 0x001ea8000c1e1900 */
[----:B--2---:R0:W-:Y:S04]  /*0410*/  REDG.E.ADD.F32.FTZ.RN.STRONG.GPU desc[UR4][R2.64], R11 ;  /* 0x0000000b020079a6 */ /* 0x0041e8000c12f304 */
[----:B-1----:R-:W2:Y:S04]  /*0420*/  LDG.E R13, desc[UR4][R6.64+-0x4] ;  /* 0xfffffc04060d7981 */ /* 0x002ea8000c1e1900 */
[----:B--2---:R1:W-:Y:S04]  /*0430*/  REDG.E.ADD.F32.FTZ.RN.STRONG.GPU desc[UR4][R2.64], R13 ;  /* 0x0000000d020079a6 */ /* 0x0043e8000c12f304 */
[----:B------:R-:W2:Y:S04]  /*0440*/  LDG.E R15, desc[UR4][R6.64] ;  /* 0x00000004060f7981 */ /* 0x000ea8000c1e1900 */
[----:B--2---:R2:W-:Y:S04]  /*0450*/  REDG.E.ADD.F32.FTZ.RN.STRONG.GPU desc[UR4][R2.64], R15 ;  /* 0x0000000f020079a6 */ /* 0x0045e8000c12f304 */
[----:B---3--:R-:W3:Y:S04]  /*0460*/  LDG.E R17, desc[UR4][R6.64+0x4] ;  /* 0x0000040406117981 */ /* 0x008ee8000c1e1900 */
[----:B---3--:R3:W-:Y:S04]  /*0470*/  REDG.E.ADD.F32.FTZ.RN.STRONG.GPU desc[UR4][R2.64], R17 ;  /* 0x00000011020079a6 */ /* 0x0087e8000c12f304 */
[----:B----4-:R-:W4:Y:S04]  /*0480*/  LDG.E R19, desc[UR4][R6.64+0x8] ;  /* 0x0000080406137981 */ /* 0x010f28000c1e1900 */
[----:B----4-:R4:W-:Y:S04]  /*0490*/  REDG.E.ADD.F32.FTZ.RN.STRONG.GPU desc[UR4][R2.64], R19 ;  /* 0x00000013020079a6 */ /* 0x0109e8000c12f304 */
[----:B-----5:R-:W5:Y:S04]  /*04a0*/  LDG.E R21, desc[UR4][R6.64+0xc] ;  /* 0x00000c0406157981 */ /* 0x020f68000c1e1900 */
[----:B-----5:R4:W-:Y:S04]  /*04b0*/  REDG.E.ADD.F32.FTZ.RN.STRONG.GPU desc[UR4][R2.64], R21 ;  /* 0x00000015020079a6 */ /* 0x0209e8000c12f304 */
[----:B0-----:R-:W5:Y:S04]  /*04c0*/  LDG.E R11, desc[UR4][R6.64+0x10] ;  /* 0x00001004060b7981 */ /* 0x001f68000c1e1900 */
[----:B-----5:R4:W-:Y:S04]  /*04d0*/  REDG.E.ADD.F32.FTZ.RN.STRONG.GPU desc[UR4][R2.64], R11 ;  /* 0x0000000b020079a6 */ /* 0x0209e8000c12f304 */
[----:B-1----:R-:W5:Y:S04]  /*04e0*/  LDG.E R13, desc[UR4][R6.64+0x14] ;  /* 0x00001404060d7981 */ /* 0x002f68000c1e1900 */
[----:B-----5:R4:W-:Y:S04]  /*04f0*/  REDG.E.ADD.F32.FTZ.RN.STRONG.GPU desc[UR4][R2.64], R13 ;  /* 0x0000000d020079a6 */ /* 0x0209e8000c12f304 */
[----:B--2---:R-:W2:Y:S01]  /*0500*/  LDG.E R15, desc[UR4][R6.64+0x18] ;  /* 0x00001804060f7981 */ /* 0x004ea2000c1e1900 */
[----:B------:R-:W-:-:S04]  /*0510*/  IADD3 R9, PT, PT, R9, 0x10, RZ ;  /* 0x0000001009097810 */ /* 0x000fc80007ffe0ff */
[----:B------:R-:W-:Y:S01]  /*0520*/  ISETP.NE.AND P1, PT, R9, RZ, PT ;  /* 0x000000ff0900720c */ /* 0x000fe20003f25270 */
[----:B--2---:R4:W-:Y:S04]  /*0530*/  REDG.E.ADD.F32.FTZ.RN.STRONG.GPU desc[UR4][R2.64], R15 ;  /* 0x0000000f020079a6 */ /* 0x0049e8000c12f304 */
[----:B---3--:R-:W2:Y:S01]  /*0540*/  LDG.E R17, desc[UR4][R6.64+0x1c] ;  /* 0x00001c0406117981 */ /* 0x008ea2000c1e1900 */
[----:B------:R-:W-:-:S03]  /*0550*/  VIADD R0, R0, 0x10 ;  /* 0x0000001000007836 */ /* 0x000fc60000000000 */
[----:B--2---:R4:W-:Y:S04]  /*0560*/  REDG.E.ADD.F32.FTZ.RN.STRONG.GPU desc[UR4][R2.64], R17 ;  /* 0x00000011020079a6 */ /* 0x0049e8000c12f304 */
[----:B------:R-:W-:Y:S05]  /*0570*/  @P1 BRA `(.L_x_26) ;  /* 0xfffffffc006c1947 */ /* 0x000fea000383ffff */
.L_x_25:
[----:B------:R-:W-:Y:S05]  /*0580*/  BSYNC.RECONVERGENT B0 ;  /* 0x0000000000007941 */ /* 0x000fea0003800200 */
.L_x_24:
[----:B------:R-:W-:Y:S05]  /*0590*/  @!P0 EXIT ;  /* 0x000000000000894d */ /* 0x000fea0003800000 */
[----:B------:R-:W-:Y:S01]  /*05a0*/  ISETP.GE.U32.AND P0, PT, R10, 0x8, PT ;  /* 0x000000080a00780c */ /* 0x000fe20003f06070 */
[----:B------:R-:W-:Y:S01]  /*05b0*/  BSSY.RECONVERGENT B0, `(.L_x_27) ;  /* 0x0000017000007945 */ /* 0x000fe20003800200 */
[----:B------:R-:W-:-:S04]  /*05c0*/  LOP3.LUT R6, R8, 0x7, RZ, 0xc0, !PT ;  /* 0x0000000708067812 */ /* 0x000fc800078ec0ff */
[----:B------:R-:W-:-:S07]  /*05d0*/  ISETP.NE.AND P1, PT, R6, RZ, PT ;  /* 0x000000ff0600720c */ /* 0x000fce0003f25270 */
[----:B------:R-:W-:Y:S06]  /*05e0*/  @!P0 BRA `(.L_x_28) ;  /* 0x00000000004c8947 */ /* 0x000fec0003800000 */
[----:B------:R-:W0:Y:S02]  /*05f0*/  LDC.64 R4, c[0x0][0x380] ;  /* 0x0000e000ff047b82 */ /* 0x000e240000000a00 */
[----:B0-----:R-:W-:-:S05]  /*0600*/  IMAD.WIDE R4, R0, 0x4, R4 ;  /* 0x0000000400047825 */ /* 0x001fca00078e0204 */
[----:B------:R-:W2:Y:S04]  /*0610*/  LDG.E R7, desc[UR4][R4.64] ;  /* 0x0000000404077981 */ /* 0x000ea8000c1e1900 */
[----:B--2---:R0:W-:Y:S04]  /*0620*/  REDG.E.ADD.F32.FTZ.RN.STRONG.GPU desc[UR4][R2.64], R7 ;  /* 0x00000007020079a6 */ /* 0x0041e8000c12f304 */
[----:B------:R-:W2:Y:S04]  /*0630*/  LDG.E R9, desc[UR4][R4.64+0x4] ;  /* 0x0000040404097981 */ /* 0x000ea8000c1e1900 */
[----:B--2---:R1:W-:Y:S04]  /*0640*/  REDG.E.ADD.F32.FTZ.RN.STRONG.GPU desc[UR4][R2.64], R9 ;  /* 0x00000009020079a6 */ /* 0x0043e8000c12f304 */
[----:B----4-:R-:W2:Y:S04]  /*0650*/  LDG.E R11, desc[UR4][R4.64+0x8] ;  /* 0x00000804040b7981 */ /* 0x010ea8000c1e1900 */
[----:B--2---:R2:W-:Y:S04]  /*0660*/  REDG.E.ADD.F32.FTZ.RN.STRONG.GPU desc[UR4][R2.64], R11 ;  /* 0x0000000b020079a6 */ /* 0x0045e8000c12f304 */
[----:B------:R-:W3:Y:S04]  /*0670*/  LDG.E R13, desc[UR4][R4.64+0xc] ;  /* 0x00000c04040d7981 */ /* 0x000ee8000c1e1900 */
[----:B---3--:R2:W-:Y:S04]  /*0680*/  REDG.E.ADD.F32.FTZ.RN.STRONG.GPU desc[UR4][R2.64], R13 ;  /* 0x0000000d020079a6 */ /* 0x0085e8000c12f304 */
[----:B------:R-:W3:Y:S04]  /*0690*/  LDG.E R15, desc[UR4][R4.64+0x10] ;  /* 0x00001004040f7981 */ /* 0x000ee8000c1e1900 */
[----:B---3--:R2:W-:Y:S04]  /*06a0*/  REDG.E.ADD.F32.FTZ.RN.STRONG.GPU desc[UR4][R2.64], R15 ;  /* 0x0000000f020079a6 */ /* 0x0085e8000c12f304 */
[----:B------:R-:W3:Y:S04]  /*06b0*/  LDG.E R17, desc[UR4][R4.64+0x14] ;  /* 0x0000140404117981 */ /* 0x000ee8000c1e1900 */
[----:B---3--:R2:W-:Y:S04]  /*06c0*/  REDG.E.ADD.F32.FTZ.RN.STRONG.GPU desc[UR4][R2.64], R17 ;  /* 0x00000011020079a6 */ /* 0x0085e8000c12f304 */
[----:B0-----:R-:W3:Y:S04]  /*06d0*/  LDG.E R7, desc[UR4][R4.64+0x18] ;  /* 0x0000180404077981 */ /* 0x001ee8000c1e1900 */
[----:B---3--:R2:W-:Y:S04]  /*06e0*/  REDG.E.ADD.F32.FTZ.RN.STRONG.GPU desc[UR4][R2.64], R7 ;  /* 0x00000007020079a6 */ /* 0x0085e8000c12f304 */
[----:B-1----:R-:W3:Y:S01]  /*06f0*/  LDG.E R9, desc[UR4][R4.64+0x1c] ;  /* 0x00001c0404097981 */ /* 0x002ee2000c1e1900 */
[----:B------:R-:W-:-:S03]  /*0700*/  VIADD R0, R0, 0x8 ;  /* 0x0000000800007836 */ /* 0x000fc60000000000 */
[----:B---3--:R2:W-:Y:S04]  /*0710*/  REDG.E.ADD.F32.FTZ.RN.STRONG.GPU desc[UR4][R2.64], R9 ;  /* 0x00000009020079a6 */ /* 0x0085e8000c12f304 */
.L_x_28:
[----:B------:R-:W-:Y:S05]  /*0720*/  BSYNC.RECONVERGENT B0 ;  /* 0x0000000000007941 */ /* 0x000fea0003800200 */
.L_x_27:
        /* <DEDUP_REMOVED lines=8> */
[----:B--2---:R-:W2:Y:S04]  /*07b0*/  LDG.E R7, desc[UR4][R4.64] ;  /* 0x0000000404077981 */ /* 0x004ea8000c1e1900 */
[----:B--2---:R0:W-:Y:S04]  /*07c0*/  REDG.E.ADD.F32.FTZ.RN.STRONG.GPU desc[UR4][R2.64], R7 ;  /* 0x00000007020079a6 */ /* 0x0041e8000c12f304 */
[----:B------:R-:W2:Y:S04]  /*07d0*/  LDG.E R9, desc[UR4][R4.64+0x4] ;  /* 0x0000040404097981 */ /* 0x000ea8000c1e1900 */
[----:B--2---:R0:W-:Y:S04]  /*07e0*/  REDG.E.ADD.F32.FTZ.RN.STRONG.GPU desc[UR4][R2.64], R9 ;  /* 0x00000009020079a6 */ /* 0x0041e8000c12f304 */
[----:B----4-:R-:W2:Y:S04]  /*07f0*/  LDG.E R11, desc[UR4][R4.64+0x8] ;  /* 0x00000804040b7981 */ /* 0x010ea8000c1e1900 */
[----:B--2---:R0:W-:Y:S04]  /*0800*/  REDG.E.ADD.F32.FTZ.RN.STRONG.GPU desc[UR4][R2.64], R11 ;  /* 0x0000000b020079a6 */ /* 0x0041e8000c12f304 */
[----:B------:R-:W2:Y:S01]  /*0810*/  LDG.E R13, desc[UR4][R4.64+0xc] ;  /* 0x00000c04040d7981 */ /* 0x000ea2000c1e1900 */
[----:B------:R-:W-:-:S03]  /*0820*/  VIADD R0, R0, 0x4 ;  /* 0x0000000400007836 */ /* 0x000fc60000000000 */
[----:B--2---:R0:W-:Y:S04]  /*0830*/  REDG.E.ADD.F32.FTZ.RN.STRONG.GPU desc[UR4][R2.64], R13 ;  /* 0x0000000d020079a6 */ /* 0x0041e8000c12f304 */
.L_x_30:
[----:B------:R-:W-:Y:S05]  /*0840*/  BSYNC.RECONVERGENT B0 ;  /* 0x0000000000007941 */ /* 0x000fea0003800200 */
.L_x_29:
[----:B------:R-:W-:Y:S05]  /*0850*/  @!P1 EXIT ;  /* 0x000000000000994d */ /* 0x000fea0003800000 */
[----:B0-2---:R-:W0:Y:S01]  /*0860*/  LDC.64 R6, c[0x0][0x380] ;  /* 0x0000e000ff067b82 */ /* 0x005e220000000a00 */
[----:B------:R-:W-:-:S07]  /*0870*/  IADD3 R8, PT, PT, -R8, RZ, RZ ;  /* 0x000000ff08087210 */ /* 0x000fce0007ffe1ff */
.L_x_31:
[----:B01----:R-:W-:-:S06]  /*0880*/  IMAD.WIDE R4, R0, 0x4, R6 ;  /* 0x0000000400047825 */ /* 0x003fcc00078e0206 */
[----:B------:R-:W2:Y:S01]  /*0890*/  LDG.E R5, desc[UR4][R4.64] ;  /* 0x0000000404057981 */ /* 0x000ea2000c1e1900 */
[----:B------:R-:W-:-:S05]  /*08a0*/  VIADD R8, R8, 0x1 ;  /* 0x0000000108087836 */ /* 0x000fca0000000000 */
[----:B------:R-:W-:Y:S01]  /*08b0*/  ISETP.NE.AND P0, PT, R8, RZ, PT ;  /* 0x000000ff0800720c */ /* 0x000fe20003f05270 */
[----:B------:R-:W-:Y:S01]  /*08c0*/  VIADD R0, R0, 0x1 ;  /* 0x0000000100007836 */ /* 0x000fe20000000000 */
[----:B--2---:R1:W-:Y:S11]  /*08d0*/  REDG.E.ADD.F32.FTZ.RN.STRONG.GPU desc[UR4][R2.64], R5 ;  /* 0x00000005020079a6 */ /* 0x0043f6000c12f304 */
[----:B------:R-:W-:Y:S05]  /*08e0*/  @P0 BRA `(.L_x_31) ;  /* 0xfffffffc00e40947 */ /* 0x000fea000383ffff */
[----:B------:R-:W-:Y:S05]  /*08f0*/  EXIT ;  /* 0x000000000000794d */ /* 0x000fea0003800000 */
.L_x_32:
        /* <DEDUP_REMOVED lines=16> */
.L_x_53:


//--------------------- .text._Z26total_sequential_coalescedPfS_i --------------------------
	.section	.text._Z26total_sequential_coalescedPfS_i,"ax",@progbits
	.align	128
        .global         _Z26total_sequential_coalescedPfS_i
        .type           _Z26total_sequential_coalescedPfS_i,@function
        .size           _Z26total_sequential_coalescedPfS_i,(.L_x_54 - _Z26total_sequential_coalescedPfS_i)
        .other          _Z26total_sequential_coalescedPfS_i,@"STO_CUDA_ENTRY STV_DEFAULT"
_Z26total_sequential_coalescedPfS_i:
.text._Z26total_sequential_coalescedPfS_i:
[----:B------:R-:W-:Y:S01]  /*0000*/  LDC R1, c[0x0][0x37c] ;  /* 0x0000df00ff017b82 */ /* 0x000fe20000000800 */
[----:B------:R-:W0:Y:S02]  /*0010*/  S2R R0, SR_TID.X ;  /* 0x0000000000007919 */ /* 0x000e240000002100 */
[----:B0-----:R-:W-:-:S13]  /*0020*/  ISETP.NE.AND P0, PT, R0, RZ, PT ;  /* 0x000000ff0000720c */ /* 0x001fda0003f05270 */
[----:B------:R-:W-:Y:S05]  /*0030*/  @P0 EXIT ;  /* 0x000000000000094d */ /* 0x000fea0003800000 */
[----:B------:R-:W0:Y:S01]  /*0040*/  S2R R0, SR_CTAID.X ;  /* 0x0000000000007919 */ /* 0x000e220000002500 */
[----:B------:R-:W0:Y:S01]  /*0050*/  LDCU UR6, c[0x0][0x390] ;  /* 0x00007200ff0677ac */ /* 0x000e220008000800 */
[----:B------:R-:W1:Y:S01]  /*0060*/  LDC R3, c[0x0][0x370] ;  /* 0x0000dc00ff037b82 */ /* 0x000e620000000800 */
[----:B------:R-:W-:Y:S01]  /*0070*/  IMAD.MOV.U32 R5, RZ, RZ, RZ ;  /* 0x000000ffff057224 */ /* 0x000fe200078e00ff */
[----:B------:R-:W2:Y:S01]  /*0080*/  LDCU.64 UR4, c[0x0][0x358] ;  /* 0x00006b00ff0477ac */ /* 0x000ea20008000a00 */
[----:B0-----:R-:W-:-:S13]  /*0090*/  ISETP.GE.AND P0, PT, R0, UR6, PT ;  /* 0x0000000600007c0c */ /* 0x001fda000bf06270 */
[----:B--2---:R-:W-:Y:S05]  /*00a0*/  @P0 BRA `(.L_x_33) ;  /* 0x0000000c00e00947 */ /* 0x004fea0003800000 */
[----:B-1----:R-:W0:Y:S01]  /*00b0*/  I2F.U32.RP R6, R3 ;  /* 0x0000000300067306 */ /* 0x002e220000209000 */
[----:B------:R-:W-:Y:S02]  /*00c0*/  IMAD.IADD R16, R0, 0x1, R3 ;  /* 0x0000000100107824 */ /* 0x000fe400078e0203 */
[----:B------:R-:W-:Y:S01]  /*00d0*/  HFMA2 R4, -RZ, RZ, 0, 0 ;  /* 0x00000000ff047431 */ /* 0x000fe200000001ff */
[----:B------:R-:W-:Y:S01]  /*00e0*/  ISETP.NE.U32.AND P2, PT, R3, RZ, PT ;  /* 0x000000ff0300720c */ /* 0x000fe20003f45070 */
[----:B------:R-:W-:Y:S01]  /*00f0*/  IMAD.MOV.U32 R24, RZ, RZ, RZ ;  /* 0x000000ffff187224 */ /* 0x000fe200078e00ff */
[----:B------:R-:W-:Y:S02]  /*0100*/  MOV R11, R0 ;  /* 0x00000000000b7202 */ /* 0x000fe40000000f00 */
[C---:B------:R-:W-:Y:S02]  /*0110*/  ISETP.GE.AND P0, PT, R16.reuse, UR6, PT ;  /* 0x0000000610007c0c */ /* 0x040fe4000bf06270 */
[----:B------:R-:W-:Y:S01]  /*0120*/  VIMNMX R7, PT, PT, R16, UR6, !PT ;  /* 0x0000000610077c48 */ /* 0x000fe2000ffe0100 */
[----:B0-----:R-:W0:Y:S02]  /*0130*/  MUFU.RCP R6, R6 ;  /* 0x0000000600067308 */ /* 0x001e240000001000 */
[----:B0-----:R-:W-:-:S06]  /*0140*/  VIADD R5, R6, 0xffffffe ;  /* 0x0ffffffe06057836 */ /* 0x001fcc0000000000 */
[----:B------:R-:W0:Y:S02]  /*0150*/  F2I.FTZ.U32.TRUNC.NTZ R5, R5 ;  /* 0x0000000500057305 */ /* 0x000e24000021f000 */
[----:B0-----:R-:W-:-:S05]  /*0160*/  IADD3 R2, PT, PT, RZ, -R5, RZ ;  /* 0x80000005ff027210 */ /* 0x001fca0007ffe0ff */
[----:B------:R-:W-:Y:S01]  /*0170*/  IMAD R9, R2, R3, RZ ;  /* 0x0000000302097224 */ /* 0x000fe200078e02ff */
[----:B------:R-:W-:-:S03]  /*0180*/  SEL R2, RZ, 0x1, P0 ;  /* 0x00000001ff027807 */ /* 0x000fc60000000000 */
[----:B------:R-:W-:Y:S01]  /*0190*/  IMAD.HI.U32 R9, R5, R9, R4 ;  /* 0x0000000905097227 */ /* 0x000fe200078e0004 */
[----:B------:R-:W-:-:S05]  /*01a0*/  IADD3 R4, PT, PT, R7, -R16, -R2 ;  /* 0x8000001007047210 */ /* 0x000fca0007ffe802 */
[----:B------:R-:W-:-:S04]  /*01b0*/  IMAD.HI.U32 R9, R9, R4, RZ ;  /* 0x0000000409097227 */ /* 0x000fc800078e00ff */
[----:B------:R-:W-:-:S04]  /*01c0*/  IMAD.MOV R5, RZ, RZ, -R9 ;  /* 0x000000ffff057224 */ /* 0x000fc800078e0a09 */
[----:B------:R-:W-:-:S05]  /*01d0*/  IMAD R4, R3, R5, R4 ;  /* 0x0000000503047224 */ /* 0x000fca00078e0204 */
[----:B------:R-:W-:-:S13]  /*01e0*/  ISETP.GE.U32.AND P0, PT, R4, R3, PT ;  /* 0x000000030400720c */ /* 0x000fda0003f06070 */
[----:B------:R-:W-:Y:S01]  /*01f0*/  @P0 IADD3 R4, PT, PT, R4, -R3, RZ ;  /* 0x8000000304040210 */ /* 0x000fe20007ffe0ff */
[----:B------:R-:W-:-:S03]  /*0200*/  @P0 VIADD R9, R9, 0x1 ;  /* 0x0000000109090836 */ /* 0x000fc60000000000 */
[----:B------:R-:W-:-:S13]  /*0210*/  ISETP.GE.U32.AND P1, PT, R4, R3, PT ;  /* 0x000000030400720c */ /* 0x000fda0003f26070 */
[----:B------:R-:W-:Y:S02]  /*0220*/  @P1 IADD3 R9, PT, PT, R9, 0x1, RZ ;  /* 0x0000000109091810 */ /* 0x000fe40007ffe0ff */
[----:B------:R-:W-:-:S05]  /*0230*/  @!P2 LOP3.LUT R9, RZ, R3, RZ, 0x33, !PT ;  /* 0x00000003ff09a212 */ /* 0x000fca00078e33ff */
[----:B------:R-:W-:-:S05]  /*0240*/  IMAD.IADD R2, R2, 0x1, R9 ;  /* 0x0000000102027824 */ /* 0x000fca00078e0209 */
[C---:B------:R-:W-:Y:S02]  /*0250*/  ISETP.GE.U32.AND P0, PT, R2.reuse, 0x3, PT ;  /* 0x000000030200780c */ /* 0x040fe40003f06070 */
[----:B------:R-:W-:-:S04]  /*0260*/  IADD3 R4, PT, PT, R2, 0x1, RZ ;  /* 0x0000000102047810 */ /* 0x000fc80007ffe0ff */
[----:B------:R-:W-:-:S07]  /*0270*/  LOP3.LUT R2, R4, 0x3, RZ, 0xc0, !PT ;  /* 0x0000000304027812 */ /* 0x000fce00078ec0ff */
[----:B------:R-:W-:Y:S05]  /*0280*/  @!P0 BRA `(.L_x_34) ;  /* 0x0000000c00308947 */ /* 0x000fea0003800000 */
[----:B------:R-:W-:Y:S01]  /*0290*/  LOP3.LUT R4, R4, 0xfffffffc, RZ, 0xc0, !PT ;  /* 0xfffffffc04047812 */ /* 0x000fe200078ec0ff */
[----:B------:R-:W0:Y:S01]  /*02a0*/  LDC.64 R14, c[0x0][0x380] ;  /* 0x0000e000ff0e7b82 */ /* 0x000e220000000a00 */
[CC--:B------:R-:W-:Y:S01]  /*02b0*/  LEA R18, R3.reuse, R0.reuse, 0x1 ;  /* 0x0000000003127211 */ /* 0x0c0fe200078e08ff */
[----:B------:R-:W-:Y:S01]  /*02c0*/  IMAD R20, R3, 0x3, R0 ;  /* 0x0000000303147824 */ /* 0x000fe200078e0200 */
[----:B------:R-:W-:Y:S01]  /*02d0*/  MOV R11, R0 ;  /* 0x00000000000b7202 */ /* 0x000fe20000000f00 */
[----:B------:R-:W-:Y:S02]  /*02e0*/  IMAD.MOV R4, RZ, RZ, -R4 ;  /* 0x000000ffff047224 */ /* 0x000fe400078e0a04 */
[----:B------:R-:W-:-:S03]  /*02f0*/  IMAD.MOV.U32 R24, RZ, RZ, RZ ;  /* 0x000000ffff187224 */ /* 0x000fc600078e00ff */
[----:B------:R-:W-:-:S13]  /*0300*/  ISETP.GE.AND P0, PT, R4, RZ, PT ;  /* 0x000000ff0400720c */ /* 0x000fda0003f06270 */
[----:B------:R-:W-:Y:S05]  /*0310*/  @P0 BRA `(.L_x_35) ;  /* 0x00000008009c0947 */ /* 0x000fea0003800000 */
[----:B------:R-:W-:Y:S01]  /*0320*/  IMAD.MOV R5, RZ, RZ, -R4 ;  /* 0x000000ffff057224 */ /* 0x000fe200078e0a04 */
[----:B------:R-:W-:-:S04]  /*0330*/  PLOP3.LUT P0, PT, PT, PT, PT, 0x80, 0x8 ;  /* 0x000000000008781c */ /* 0x000fc80003f0f070 */
[----:B------:R-:W-:-:S13]  /*0340*/  ISETP.GT.AND P1, PT, R5, 0xc, PT ;  /* 0x0000000c0500780c */ /* 0x000fda0003f24270 */
[----:B------:R-:W-:Y:S05]  /*0350*/  @!P1 BRA `(.L_x_36) ;  /* 0x0000000400a49947 */ /* 0x000fea0003800000 */
[----:B------:R-:W1:Y:S01]  /*0360*/  LDC.64 R12, c[0x0][0x380] ;  /* 0x0000e000ff0c7b82 */ /* 0x000e620000000a00 */
[----:B------:R-:W-:-:S13]  /*0370*/  PLOP3.LUT P0, PT, PT, PT, PT, 0x8, 0x80 ;  /* 0x000000000080781c */ /* 0x000fda0003f0e170 */
.L_x_37:
[----:B-1----:R-:W-:-:S06]  /*0380*/  IMAD.WIDE.U32 R26, R11, 0x4, R12 ;  /* 0x000000040b1a7825 */ /* 0x002fcc00078e000c */
[----:B--2---:R-:W2:Y:S01]  /*0390*/  LDG.E R26, desc[UR4][R26.64] ;  /* 0x000000041a1a7981 */ /* 0x004ea2000c1e1900 */
[----:B------:R-:W-:-:S05]  /*03a0*/  IMAD.WIDE.U32 R22, R16, 0x4, R12 ;  /* 0x0000000410167825 */ /* 0x000fca00078e000c */
[----:B---3--:R-:W3:Y:S01]  /*03b0*/  LDG.E R10, desc[UR4][R22.64] ;  /* 0x00000004160a7981 */ /* 0x008ee2000c1e1900 */
[----:B------:R-:W-:-:S06]  /*03c0*/  IMAD.WIDE.U32 R8, R18, 0x4, R12 ;  /* 0x0000000412087825 */ /* 0x000fcc00078e000c */
[----:B------:R-:W4:Y:S01]  /*03d0*/  LDG.E R9, desc[UR4][R8.64] ;  /* 0x0000000408097981 */ /* 0x000f22000c1e1900 */
[----:B------:R-:W-:-:S05]  /*03e0*/  IMAD.WIDE.U32 R28, R20, 0x4, R12 ;  /* 0x00000004141c7825 */ /* 0x000fca00078e000c */
[----:B------:R-:W5:Y:S01]  /*03f0*/  LDG.E R8, desc[UR4][R28.64] ;  /* 0x000000041c087981 */ /* 0x000f62000c1e1900 */
[----:B------:R-:W-:-:S04]  /*0400*/  IADD3 R6, PT, PT, R3, R11, R3 ;  /* 0x0000000b03067210 */ /* 0x000fc80007ffe003 */
[----:B------:R-:W-:-:S05]  /*0410*/  IADD3 R11, PT, PT, R3, R6, R3 ;  /* 0x00000006030b7210 */ /* 0x000fca0007ffe003 */
[----:B------:R-:W-:-:S06]  /*0420*/  IMAD.WIDE.U32 R6, R11, 0x4, R12 ;  /* 0x000000040b067825 */ /* 0x000fcc00078e000c */
[----:B------:R1:W5:Y:S02]  /*0430*/  LDG.E R7, desc[UR4][R6.64] ;  /* 0x0000000406077981 */ /* 0x000364000c1e1900 */
[----:B-1----:R-:W-:-:S05]  /*0440*/  LEA R6, R3, R16, 0x2 ;  /* 0x0000001003067211 */ /* 0x002fca00078e10ff */
[----:B------:R-:W-:-:S05]  /*0450*/  IMAD.WIDE.U32 R16, R6, 0x4, R12 ;  /* 0x0000000406107825 */ /* 0x000fca00078e000c */
[----:B------:R1:W5:Y:S01]  /*0460*/  LDG.E R5, desc[UR4][R16.64] ;  /* 0x0000000410057981 */ /* 0x000362000c1e1900 */
[----:B------:R-:W-:-:S04]  /*0470*/  IMAD R25, R3, 0x4, R18 ;  /* 0x0000000403197824 */ /* 0x000fc800078e0212 */
[----:B------:R-:W-:-:S05]  /*0480*/  IMAD.WIDE.U32 R18, R25, 0x4, R12 ;  /* 0x0000000419127825 */ /* 0x000fca00078e000c */
[----:B------:R-:W5:Y:S01]  /*0490*/  LDG.E R23, desc[UR4][R18.64] ;  /* 0x0000000412177981 */ /* 0x000f62000c1e1900 */
[----:B------:R-:W-:-:S05]  /*04a0*/  LEA R29, R3, R20, 0x2 ;  /* 0x00000014031d7211 */ /* 0x000fca00078e10ff */
[----:B------:R-:W-:-:S05]  /*04b0*/  IMAD.WIDE.U32 R20, R29, 0x4, R12 ;  /* 0x000000041d147825 */ /* 0x000fca00078e000c */
[----:B------:R-:W5:Y:S01]  /*04c0*/  LDG.E R22, desc[UR4][R20.64] ;  /* 0x0000000414167981 */ /* 0x000f62000c1e1900 */
[----:B------:R-:W-:-:S04]  /*04d0*/  IADD3 R28, PT, PT, R3, R11, R3 ;  /* 0x0000000b031c7210 */ /* 0x000fc80007ffe003 */
[----:B------:R-:W-:-:S05]  /*04e0*/  IADD3 R27, PT, PT, R3, R28, R3 ;  /* 0x0000001c031b7210 */ /* 0x000fca0007ffe003 */
[----:B-1----:R-:W-:-:S05]  /*04f0*/  IMAD.WIDE.U32 R16, R27, 0x4, R12 ;  /* 0x000000041b107825 */ /* 0x002fca00078e000c */
[----:B------:R1:W5:Y:S01]  /*0500*/  LDG.E R11, desc[UR4][R16.64] ;  /* 0x00000004100b7981 */ /* 0x000362000c1e1900 */
[----:B------:R-:W-:-:S04]  /*0510*/  IMAD R6, R3, 0x4, R6 ;  /* 0x0000000403067824 */ /* 0x000fc800078e0206 */
[----:B-1----:R-:W-:-:S05]  /*0520*/  IMAD.WIDE.U32 R16, R6, 0x4, R12 ;  /* 0x0000000406107825 */ /* 0x002fca00078e000c */
[----:B------:R1:W5:Y:S01]  /*0530*/  LDG.E R28, desc[UR4][R16.64] ;  /* 0x00000004101c7981 */ /* 0x000362000c1e1900 */
[----:B------:R-:W-:-:S05]  /*0540*/  LEA R25, R3, R25, 0x2 ;  /* 0x0000001903197211 */ /* 0x000fca00078e10ff */
[----:B------:R-:W-:-:S06]  /*0550*/  IMAD.WIDE.U32 R18, R25, 0x4, R12 ;  /* 0x0000000419127825 */ /* 0x000fcc00078e000c */
[----:B------:R-:W5:Y:S01]  /*0560*/  LDG.E R18, desc[UR4][R18.64] ;  /* 0x0000000412127981 */ /* 0x000f62000c1e1900 */
[----:B------:R-:W-:-:S04]  /*0570*/  IMAD R29, R3, 0x4, R29 ;  /* 0x00000004031d7824 */ /* 0x000fc800078e021d */
[----:B------:R-:W-:-:S05]  /*0580*/  IMAD.WIDE.U32 R20, R29, 0x4, R12 ;  /* 0x000000041d147825 */ /* 0x000fca00078e000c */
[----:B------:R0:W5:Y:S01]  /*0590*/  LDG.E R19, desc[UR4][R20.64] ;  /* 0x0000000414137981 */ /* 0x000162000c1e1900 */
[----:B------:R-:W-:Y:S02]  /*05a0*/  I2FP.F32.S32 R24, R24 ;  /* 0x0000001800187245 */ /* 0x000fe40000201400 */
[----:B------:R-:W-:-:S04]  /*05b0*/  IADD3 R27, PT, PT, R3, R27, R3 ;  /* 0x0000001b031b7210 */ /* 0x000fc80007ffe003 */
[----:B------:R-:W-:-:S05]  /*05c0*/  IADD3 R27, PT, PT, R3, R27, R3 ;  /* 0x0000001b031b7210 */ /* 0x000fca0007ffe003 */
[----:B-1----:R-:W-:-:S06]  /*05d0*/  IMAD.WIDE.U32 R16, R27, 0x4, R12 ;  /* 0x000000041b107825 */ /* 0x002fcc00078e000c */
[----:B------:R1:W5:Y:S01]  /*05e0*/  LDG.E R16, desc[UR4][R16.64] ;  /* 0x0000000410107981 */ /* 0x000362000c1e1900 */
[----:B------:R-:W-:-:S05]  /*05f0*/  LEA R6, R3, R6, 0x2 ;  /* 0x0000000603067211 */ /* 0x000fca00078e10ff */
[----:B0-----:R-:W-:-:S06]  /*0600*/  IMAD.WIDE.U32 R20, R6, 0x4, R12 ;  /* 0x0000000406147825 */ /* 0x001fcc00078e000c */
[----:B------:R-:W5:Y:S01]  /*0610*/  LDG.E R20, desc[UR4][R20.64] ;  /* 0x0000000414147981 */ /* 0x000f62000c1e1900 */
[----:B------:R-:W-:Y:S01]  /*0620*/  LEA R29, R3, R29, 0x2 ;  /* 0x0000001d031d7211 */ /* 0x000fe200078e10ff */
[----:B--2---:R-:W-:-:S06]  /*0630*/  FADD R24, R26, R24 ;  /* 0x000000181a187221 */ /* 0x004fcc0000000000 */
[----:B------:R-:W0:Y:S02]  /*0640*/  F2I.TRUNC.NTZ R24, R24 ;  /* 0x0000001800187305 */ /* 0x000e24000020f100 */
[----:B0-----:R-:W-:-:S05]  /*0650*/  I2FP.F32.S32 R26, R24 ;  /* 0x00000018001a7245 */ /* 0x001fca0000201400 */
[----:B---3--:R-:W-:-:S06]  /*0660*/  FADD R26, R10, R26 ;  /* 0x0000001a0a1a7221 */ /* 0x008fcc0000000000 */
[----:B------:R-:W0:Y:S01]  /*0670*/  F2I.TRUNC.NTZ R26, R26 ;  /* 0x0000001a001a7305 */ /* 0x000e22000020f100 */
[----:B------:R-:W-:Y:S01]  /*0680*/  IMAD R10, R3, 0x4, R25 ;  /* 0x00000004030a7824 */ /* 0x000fe200078e0219 */
[----:B0-----:R-:W-:-:S05]  /*0690*/  I2FP.F32.S32 R26, R26 ;  /* 0x0000001a001a7245 */ /* 0x001fca0000201400 */
[----:B----4-:R-:W-:Y:S01]  /*06a0*/  FADD R9, R9, R26 ;  /* 0x0000001a09097221 */ /* 0x010fe20000000000 */
[----:B------:R-:W-:-:S05]  /*06b0*/  IMAD.WIDE.U32 R24, R10, 0x4, R12 ;  /* 0x000000040a187825 */ /* 0x000fca00078e000c */
[----:B------:R-:W1:Y:S01]  /*06c0*/  F2I.TRUNC.NTZ R9, R9 ;  /* 0x0000000900097305 */ /* 0x000e62000020f100 */
[----:B------:R-:W2:Y:S01]  /*06d0*/  LDG.E R24, desc[UR4][R24.64] ;  /* 0x0000000418187981 */ /* 0x000ea2000c1e1900 */
[----:B-1----:R-:W-:-:S05]  /*06e0*/  I2FP.F32.S32 R17, R9 ;  /* 0x0000000900117245 */ /* 0x002fca0000201400 */
[----:B-----5:R-:W-:Y:S01]  /*06f0*/  FADD R17, R8, R17 ;  /* 0x0000001108117221 */ /* 0x020fe20000000000 */
[----:B------:R-:W-:-:S05]  /*0700*/  IMAD.WIDE.U32 R8, R29, 0x4, R12 ;  /* 0x000000041d087825 */ /* 0x000fca00078e000c */
[----:B------:R-:W0:Y:S01]  /*0710*/  F2I.TRUNC.NTZ R17, R17 ;  /* 0x0000001100117305 */ /* 0x000e22000020f100 */
[----:B------:R1:W3:Y:S01]  /*0720*/  LDG.E R8, desc[UR4][R8.64] ;  /* 0x0000000408087981 */ /* 0x0002e2000c1e1900 */
        /* <DEDUP_REMOVED lines=8> */
[----:B------:R-:W1:Y:S02]  /*07b0*/  F2I.TRUNC.NTZ R23, R23 ;  /* 0x0000001700177305 */ /* 0x000e64000020f100 */
[----:B-1----:R-:W-:-:S05]  /*07c0*/  I2FP.F32.S32 R9, R23 ;  /* 0x0000001700097245 */ /* 0x002fca0000201400 */
        /* <DEDUP_REMOVED lines=22> */
[----:B------:R-:W0:Y:S01]  /*0930*/  F2I.TRUNC.NTZ R7, R7 ;  /* 0x0000000700077305 */ /* 0x000e22000020f100 */
[----:B------:R-:W-:-:S05]  /*0940*/  VIADD R4, R4, 0x10 ;  /* 0x0000001004047836 */ /* 0x000fca0000000000 */
[----:B------:R-:W-:Y:S02]  /*0950*/  ISETP.GE.AND P1, PT, R4, -0xc, PT ;  /* 0xfffffff40400780c */ /* 0x000fe40003f26270 */
[----:B0-----:R-:W-:-:S05]  /*0960*/  I2FP.F32.S32 R5, R7 ;  /* 0x0000000700057245 */ /* 0x001fca0000201400 */
[----:B---3--:R-:W-:-:S04]  /*0970*/  FADD R5, R8, R5 ;  /* 0x0000000508057221 */ /* 0x008fc80000000000 */
[----:B------:R2:W3:Y:S01]  /*0980*/  F2I.TRUNC.NTZ R24, R5 ;  /* 0x0000000500187305 */ /* 0x0004e2000020f100 */
[C-C-:B------:R-:W-:Y:S01]  /*0990*/  IADD3 R8, PT, PT, R3.reuse, R27, R3.reuse ;  /* 0x0000001b03087210 */ /* 0x140fe20007ffe003 */
[C---:B------:R-:W-:Y:S01]  /*09a0*/  IMAD R18, R3.reuse, 0x4, R10 ;  /* 0x0000000403127824 */ /* 0x040fe200078e020a */
[C---:B------:R-:W-:Y:S02]  /*09b0*/  LEA R16, R3.reuse, R6, 0x2 ;  /* 0x0000000603107211 */ /* 0x040fe400078e10ff */
[C---:B------:R-:W-:Y:S02]  /*09c0*/  LEA R20, R3.reuse, R29, 0x2 ;  /* 0x0000001d03147211 */ /* 0x040fe400078e10ff */
[----:B------:R-:W-:Y:S01]  /*09d0*/  IADD3 R11, PT, PT, R3, R8, R3 ;  /* 0x00000008030b7210 */ /* 0x000fe20007ffe003 */
[----:B------:R-:W-:Y:S06]  /*09e0*/  @!P1 BRA `(.L_x_37) ;  /* 0xfffffff800649947 */ /* 0x000fec000383ffff */
.L_x_36:
[----:B--2---:R-:W-:-:S05]  /*09f0*/  IMAD.MOV R5, RZ, RZ, -R4 ;  /* 0x000000ffff057224 */ /* 0x004fca00078e0a04 */
[----:B------:R-:W-:-:S13]  /*0a00*/  ISETP.GT.AND P1, PT, R5, 0x4, PT ;  /* 0x000000040500780c */ /* 0x000fda0003f24270 */
[----:B------:R-:W-:Y:S05]  /*0a10*/  @!P1 BRA `(.L_x_38) ;  /* 0x0000000000d49947 */ /* 0x000fea0003800000 */
[----:B------:R-:W1:Y:S02]  /*0a20*/  LDC.64 R6, c[0x0][0x380] ;  /* 0x0000e000ff067b82 */ /* 0x000e640000000a00 */
[----:B-1----:R-:W-:-:S05]  /*0a30*/  IMAD.WIDE.U32 R12, R11, 0x4, R6 ;  /* 0x000000040b0c7825 */ /* 0x002fca00078e0006 */
[----:B------:R1:W2:Y:S01]  /*0a40*/  LDG.E R5, desc[UR4][R12.64] ;  /* 0x000000040c057981 */ /* 0x0002a2000c1e1900 */
[----:B------:R-:W-:-:S05]  /*0a50*/  IMAD.WIDE.U32 R26, R16, 0x4, R6 ;  /* 0x00000004101a7825 */ /* 0x000fca00078e0006 */
[----:B------:R-:W4:Y:S01]  /*0a60*/  LDG.E R19, desc[UR4][R26.64] ;  /* 0x000000041a137981 */ /* 0x000f22000c1e1900 */
[----:B------:R-:W-:-:S05]  /*0a70*/  IMAD.WIDE.U32 R28, R18, 0x4, R6 ;  /* 0x00000004121c7825 */ /* 0x000fca00078e0006 */
[----:B------:R-:W5:Y:S01]  /*0a80*/  LDG.E R17, desc[UR4][R28.64] ;  /* 0x000000041c117981 */ /* 0x000f62000c1e1900 */
[----:B------:R-:W-:-:S06]  /*0a90*/  IMAD.WIDE.U32 R22, R20, 0x4, R6 ;  /* 0x0000000414167825 */ /* 0x000fcc00078e0006 */
[----:B------:R-:W5:Y:S01]  /*0aa0*/  LDG.E R22, desc[UR4][R22.64] ;  /* 0x0000000416167981 */ /* 0x000f62000c1e1900 */
[----:B------:R-:W-:-:S04]  /*0ab0*/  IADD3 R8, PT, PT, R3, R11, R3 ;  /* 0x0000000b03087210 */ /* 0x000fc80007ffe003 */
[----:B------:R-:W-:-:S05]  /*0ac0*/  IADD3 R21, PT, PT, R3, R8, R3 ;  /* 0x0000000803157210 */ /* 0x000fca0007ffe003 */
[----:B------:R-:W-:-:S06]  /*0ad0*/  IMAD.WIDE.U32 R8, R21, 0x4, R6 ;  /* 0x0000000415087825 */ /* 0x000fcc00078e0006 */
[----:B------:R0:W5:Y:S01]  /*0ae0*/  LDG.E R8, desc[UR4][R8.64] ;  /* 0x0000000408087981 */ /* 0x000162000c1e1900 */
[----:B------:R-:W-:-:S05]  /*0af0*/  LEA R16, R3, R16, 0x2 ;  /* 0x0000001003107211 */ /* 0x000fca00078e10ff */
[----:B------:R-:W-:-:S06]  /*0b00*/  IMAD.WIDE.U32 R10, R16, 0x4, R6 ;  /* 0x00000004100a7825 */ /* 0x000fcc00078e0006 */
[----:B------:R-:W5:Y:S01]  /*0b10*/  LDG.E R10, desc[UR4][R10.64] ;  /* 0x000000040a0a7981 */ /* 0x000f62000c1e1900 */
[----:B------:R-:W-:-:S04]  /*0b20*/  IMAD R18, R3, 0x4, R18 ;  /* 0x0000000403127824 */ /* 0x000fc800078e0212 */
[----:B-1----:R-:W-:-:S06]  /*0b30*/  IMAD.WIDE.U32 R12, R18, 0x4, R6 ;  /* 0x00000004120c7825 */ /* 0x002fcc00078e0006 */
[----:B------:R-:W5:Y:S01]  /*0b40*/  LDG.E R12, desc[UR4][R12.64] ;  /* 0x000000040c0c7981 */ /* 0x000f62000c1e1900 */
[----:B------:R-:W-:-:S05]  /*0b50*/  LEA R20, R3, R20, 0x2 ;  /* 0x0000001403147211 */ /* 0x000fca00078e10ff */
[----:B------:R-:W-:-:S06]  /*0b60*/  IMAD.WIDE.U32 R6, R20, 0x4, R6 ;  /* 0x0000000414067825 */ /* 0x000fcc00078e0006 */
[----:B------:R1:W5:Y:S01]  /*0b70*/  LDG.E R6, desc[UR4][R6.64] ;  /* 0x0000000406067981 */ /* 0x000362000c1e1900 */
[----:B---3--:R-:W-:Y:S01]  /*0b80*/  I2FP.F32.S32 R24, R24 ;  /* 0x0000001800187245 */ /* 0x008fe20000201400 */
[----:B------:R-:W-:Y:S01]  /*0b90*/  VIADD R4, R4, 0x8 ;  /* 0x0000000804047836 */ /* 0x000fe20000000000 */
[----:B------:R-:W-:Y:S01]  /*0ba0*/  PLOP3.LUT P0, PT, PT, PT, PT, 0x8, 0x80 ;  /* 0x000000000080781c */ /* 0x000fe20003f0e170 */
[C---:B------:R-:W-:Y:S01]  /*0bb0*/  IMAD R18, R3.reuse, 0x4, R18 ;  /* 0x0000000403127824 */ /* 0x040fe200078e0212 */
[C---:B------:R-:W-:Y:S02]  /*0bc0*/  LEA R16, R3.reuse, R16, 0x2 ;  /* 0x0000001003107211 */ /* 0x040fe400078e10ff */
[----:B------:R-:W-:Y:S01]  /*0bd0*/  LEA R20, R3, R20, 0x2 ;  /* 0x0000001403147211 */ /* 0x000fe200078e10ff */
[----:B--2---:R-:W-:-:S06]  /*0be0*/  FADD R5, R5, R24 ;  /* 0x0000001805057221 */ /* 0x004fcc0000000000 */
[----:B------:R-:W2:Y:S02]  /*0bf0*/  F2I.TRUNC.NTZ R5, R5 ;  /* 0x0000000500057305 */ /* 0x000ea4000020f100 */
[----:B--2---:R-:W-:-:S05]  /*0c00*/  I2FP.F32.S32 R24, R5 ;  /* 0x0000000500187245 */ /* 0x004fca0000201400 */
[----:B----4-:R-:W-:-:S06]  /*0c10*/  FADD R19, R19, R24 ;  /* 0x0000001813137221 */ /* 0x010fcc0000000000 */
[----:B------:R-:W2:Y:S02]  /*0c20*/  F2I.TRUNC.NTZ R19, R19 ;  /* 0x0000001300137305 */ /* 0x000ea4000020f100 */
[----:B--2---:R-:W-:-:S05]  /*0c30*/  I2FP.F32.S32 R24, R19 ;  /* 0x0000001300187245 */ /* 0x004fca0000201400 */
[----:B-----5:R-:W-:-:S06]  /*0c40*/  FADD R17, R17, R24 ;  /* 0x0000001811117221 */ /* 0x020fcc0000000000 */
        /* <DEDUP_REMOVED lines=14> */
[----:B------:R-:W-:Y:S01]  /*0d30*/  FADD R24, R6, R11 ;  /* 0x0000000b06187221 */ /* 0x000fe20000000000 */
[----:B------:R-:W-:-:S04]  /*0d40*/  IADD3 R6, PT, PT, R3, R21, R3 ;  /* 0x0000001503067210 */ /* 0x000fc80007ffe003 */
[----:B------:R-:W-:Y:S01]  /*0d50*/  IADD3 R11, PT, PT, R3, R6, R3 ;  /* 0x00000006030b7210 */ /* 0x000fe20007ffe003 */
[----:B------:R-:W1:Y:S06]  /*0d60*/  F2I.TRUNC.NTZ R24, R24 ;  /* 0x0000001800187305 */ /* 0x000e6c000020f100 */
.L_x_38:
[----:B------:R-:W-:-:S13]  /*0d70*/  ISETP.NE.OR P0, PT, R4, RZ, P0 ;  /* 0x000000ff0400720c */ /* 0x000fda0000705670 */
[----:B------:R-:W-:Y:S05]  /*0d80*/  @!P0 BRA `(.L_x_34) ;  /* 0x0000000000708947 */ /* 0x000fea0003800000 */
.L_x_35:
[----:B0-----:R-:W-:-:S06]  /*0d90*/  IMAD.WIDE.U32 R6, R11, 0x4, R14 ;  /* 0x000000040b067825 */ /* 0x001fcc00078e000e */
[----:B--2---:R-:W2:Y:S01]  /*0da0*/  LDG.E R6, desc[UR4][R6.64] ;  /* 0x0000000406067981 */ /* 0x004ea2000c1e1900 */
[----:B------:R-:W-:-:S06]  /*0db0*/  IMAD.WIDE.U32 R8, R16, 0x4, R14 ;  /* 0x0000000410087825 */ /* 0x000fcc00078e000e */
[----:B----4-:R-:W4:Y:S01]  /*0dc0*/  LDG.E R8, desc[UR4][R8.64] ;  /* 0x0000000408087981 */ /* 0x010f22000c1e1900 */
[----:B------:R-:W-:-:S06]  /*0dd0*/  IMAD.WIDE.U32 R12, R18, 0x4, R14 ;  /* 0x00000004120c7825 */ /* 0x000fcc00078e000e */
[----:B------:R-:W5:Y:S01]  /*0de0*/  LDG.E R12, desc[UR4][R12.64] ;  /* 0x000000040c0c7981 */ /* 0x000f62000c1e1900 */
[----:B------:R-:W-:-:S06]  /*0df0*/  IMAD.WIDE.U32 R22, R20, 0x4, R14 ;  /* 0x0000000414167825 */ /* 0x000fcc00078e000e */
[----:B------:R-:W5:Y:S01]  /*0e00*/  LDG.E R22, desc[UR4][R22.64] ;  /* 0x0000000416167981 */ /* 0x000f62000c1e1900 */
[----:B-1-3--:R-:W-:Y:S01]  /*0e10*/  I2FP.F32.S32 R5, R24 ;  /* 0x0000001800057245 */ /* 0x00afe20000201400 */
[----:B------:R-:W-:Y:S01]  /*0e20*/  VIADD R4, R4, 0x4 ;  /* 0x0000000404047836 */ /* 0x000fe20000000000 */
[C---:B------:R-:W-:Y:S01]  /*0e30*/  LEA R16, R3.reuse, R16, 0x2 ;  /* 0x0000001003107211 */ /* 0x040fe200078e10ff */
[C---:B------:R-:W-:Y:S01]  /*0e40*/  IMAD R18, R3.reuse, 0x4, R18 ;  /* 0x0000000403127824 */ /* 0x040fe200078e0212 */
[C---:B------:R-:W-:Y:S02]  /*0e50*/  LEA R20, R3.reuse, R20, 0x2 ;  /* 0x0000001403147211 */ /* 0x040fe400078e10ff */
[----:B------:R-:W-:Y:S01]  /*0e60*/  ISETP.NE.AND P0, PT, R4, RZ, PT ;  /* 0x000000ff0400720c */ /* 0x000fe20003f05270 */
[----:B--2---:R-:W-:Y:S01]  /*0e70*/  FADD R5, R6, R5 ;  /* 0x0000000506057221 */ /* 0x004fe20000000000 */
[----:B------:R-:W-:-:S04]  /*0e80*/  IADD3 R6, PT, PT, R3, R11, R3 ;  /* 0x0000000b03067210 */ /* 0x000fc80007ffe003 */
[----:B------:R-:W-:Y:S01]  /*0e90*/  IADD3 R11, PT, PT, R3, R6, R3 ;  /* 0x00000006030b7210 */ /* 0x000fe20007ffe003 */
[----:B------:R-:W0:Y:S02]  /*0ea0*/  F2I.TRUNC.NTZ R5, R5 ;  /* 0x0000000500057305 */ /* 0x000e24000020f100 */
[----:B0-----:R-:W-:-:S05]  /*0eb0*/  I2FP.F32.S32 R17, R5 ;  /* 0x0000000500117245 */ /* 0x001fca0000201400 */
[----:B----4-:R-:W-:-:S06]  /*0ec0*/  FADD R17, R8, R17 ;  /* 0x0000001108117221 */ /* 0x010fcc0000000000 */
[----:B------:R-:W0:Y:S02]  /*0ed0*/  F2I.TRUNC.NTZ R17, R17 ;  /* 0x0000001100117305 */ /* 0x000e24000020f100 */
[----:B0-----:R-:W-:-:S05]  /*0ee0*/  I2FP.F32.S32 R7, R17 ;  /* 0x0000001100077245 */ /* 0x001fca0000201400 */
[----:B-----5:R-:W-:-:S06]  /*0ef0*/  FADD R7, R12, R7 ;  /* 0x000000070c077221 */ /* 0x020fcc0000000000 */
[----:B------:R-:W0:Y:S02]  /*0f00*/  F2I.TRUNC.NTZ R7, R7 ;  /* 0x0000000700077305 */ /* 0x000e24000020f100 */
[----:B0-----:R-:W-:-:S05]  /*0f10*/  I2FP.F32.S32 R9, R7 ;  /* 0x0000000700097245 */ /* 0x001fca0000201400 */
[----:B------:R-:W-:-:S04]  /*0f20*/  FADD R9, R22, R9 ;  /* 0x0000000916097221 */ /* 0x000fc80000000000 */
[----:B------:R2:W4:Y:S01]  /*0f30*/  F2I.TRUNC.NTZ R24, R9 ;  /* 0x0000000900187305 */ /* 0x000522000020f100 */
[----:B------:R-:W-:Y:S05]  /*0f40*/  @P0 BRA `(.L_x_35) ;  /* 0xfffffffc00900947 */ /* 0x000fea000383ffff */
.L_x_34:
[----:B------:R-:W-:-:S13]  /*0f50*/  ISETP.NE.AND P0, PT, R2, RZ, PT ;  /* 0x000000ff0200720c */ /* 0x000fda0003f05270 */
[----:B------:R-:W-:Y:S05]  /*0f60*/  @!P0 BRA `(.L_x_39) ;  /* 0x00000000002c8947 */ /* 0x000fea0003800000 */
[----:B------:R-:W5:Y:S01]  /*0f70*/  LDC.64 R4, c[0x0][0x380] ;  /* 0x0000e000ff047b82 */ /* 0x000f620000000a00 */
[----:B------:R-:W-:Y:S02]  /*0f80*/  IMAD.MOV R2, RZ, RZ, -R2 ;  /* 0x000000ffff027224 */ /* 0x000fe400078e0a02 */
[----:B-----5:R-:W-:-:S07]  /*0f90*/  IMAD.WIDE.U32 R4, R11, 0x4, R4 ;  /* 0x000000040b047825 */ /* 0x020fce00078e0004 */
.L_x_40:
[----:B-12---:R5:W2:Y:S01]  /*0fa0*/  LDG.E R6, desc[UR4][R4.64] ;  /* 0x0000000404067981 */ /* 0x006aa2000c1e1900 */
[----:B-1-34-:R-:W-:Y:S02]  /*0fb0*/  I2FP.F32.S32 R7, R24 ;  /* 0x0000001800077245 */ /* 0x01afe40000201400 */
[----:B------:R-:W-:-:S04]  /*0fc0*/  IADD3 R2, PT, PT, R2, 0x1, RZ ;  /* 0x0000000102027810 */ /* 0x000fc80007ffe0ff */
[----:B------:R-:W-:Y:S01]  /*0fd0*/  ISETP.NE.AND P0, PT, R2, RZ, PT ;  /* 0x000000ff0200720c */ /* 0x000fe20003f05270 */
[----:B-----5:R-:W-:-:S04]  /*0fe0*/  IMAD.WIDE.U32 R4, R3, 0x4, R4 ;  /* 0x0000000403047825 */ /* 0x020fc800078e0004 */
[----:B--2---:R-:W-:-:S04]  /*0ff0*/  FADD R6, R6, R7 ;  /* 0x0000000706067221 */ /* 0x004fc80000000000 */
[----:B------:R1:W2:Y:S04]  /*1000*/  F2I.TRUNC.NTZ R24, R6 ;  /* 0x0000000600187305 */ /* 0x0002a8000020f100 */
[----:B------:R-:W-:Y:S05]  /*1010*/  @P0 BRA `(.L_x_40) ;  /* 0xfffffffc00e00947 */ /* 0x000fea000383ffff */
.L_x_39:
[----:B-1234-:R-:W-:-:S07]  /*1020*/  I2FP.F32.S32 R5, R24 ;  /* 0x0000001800057245 */ /* 0x01efce0000201400 */
.L_x_33:
[----:B-1----:R-:W1:Y:S02]  /*1030*/  LDC.64 R2, c[0x0][0x388] ;  /* 0x0000e200ff027b82 */ /* 0x002e640000000a00 */
[----:B-1----:R-:W-:-:S05]  /*1040*/  IMAD.WIDE.U32 R2, R0, 0x4, R2 ;  /* 0x0000000400027825 */ /* 0x002fca00078e0002 */
[----:B------:R-:W-:Y:S01]  /*1050*/  STG.E desc[UR4][R2.64], R5 ;  /* 0x0000000502007986 */ /* 0x000fe2000c101904 */
[----:B------:R-:W-:Y:S05]  /*1060*/  EXIT ;  /* 0x000000000000794d */ /* 0x000fea0003800000 */
.L_x_41:
        /* <DEDUP_REMOVED lines=9> */
.L_x_54:


//--------------------- .text._Z16total_sequentialPfS_i --------------------------
	.section	.text._Z16total_sequentialPfS_i,"ax",@progbits
	.align	128
        .global         _Z16total_sequentialPfS_i
        .type           _Z16total_sequentialPfS_i,@function
        .size           _Z16total_sequentialPfS_i,(.L_x_55 - _Z16total_sequentialPfS_i)
        .other          _Z16total_sequentialPfS_i,@"STO_CUDA_ENTRY STV_DEFAULT"
_Z16total_sequentialPfS_i:
.text._Z16total_sequentialPfS_i:
[----:B------:R-:W-:Y:S01]  /*0000*/  LDC R1, c[0x0][0x37c] ;  /* 0x0000df00ff017b82 */ /* 0x000fe20000000800 */
[----:B------:R-:W0:Y:S02]  /*0010*/  S2R R0, SR_TID.X ;  /* 0x0000000000007919 */ /* 0x000e240000002100 */
[----:B0-----:R-:W-:-:S13]  /*0020*/  ISETP.NE.AND P0, PT, R0, RZ, PT ;  /* 0x000000ff0000720c */ /* 0x001fda0003f05270 */
[----:B------:R-:W-:Y:S05]  /*0030*/  @P0 EXIT ;  /* 0x000000000000094d */ /* 0x000fea0003800000 */
[----:B------:R-:W0:Y:S01]  /*0040*/  LDC R5, c[0x0][0x370] ;  /* 0x0000dc00ff057b82 */ /* 0x000e220000000800 */
[----:B------:R-:W1:Y:S07]  /*0050*/  LDCU.64 UR4, c[0x0][0x358] ;  /* 0x00006b00ff0477ac */ /* 0x000e6e0008000a00 */
        /* <DEDUP_REMOVED lines=10> */
[----:B------:R-:W-:-:S06]  /*0100*/  IMAD.HI.U32 R3, R3, R7, R2 ;  /* 0x0000000703037227 */ /* 0x000fcc00078e0002 */
[----:B------:R-:W-:-:S05]  /*0110*/  IMAD.HI.U32 R3, R3, R0, RZ ;  /* 0x0000000003037227 */ /* 0x000fca00078e00ff */
[----:B------:R-:W-:-:S05]  /*0120*/  IADD3 R4, PT, PT, -R3, RZ, RZ ;  /* 0x000000ff03047210 */ /* 0x000fca0007ffe1ff */
[----:B------:R-:W-:Y:S02]  /*0130*/  IMAD R4, R5, R4, R0 ;  /* 0x0000000405047224 */ /* 0x000fe400078e0200 */
[----:B------:R-:W0:Y:S03]  /*0140*/  S2R R0, SR_CTAID.X ;  /* 0x0000000000007919 */ /* 0x000e260000002500 */
[----:B------:R-:W-:-:S13]  /*0150*/  ISETP.GE.U32.AND P0, PT, R4, R5, PT ;  /* 0x000000050400720c */ /* 0x000fda0003f06070 */
[----:B------:R-:W-:Y:S02]  /*0160*/  @P0 IMAD.IADD R4, R4, 0x1, -R5 ;  /* 0x0000000104040824 */ /* 0x000fe400078e0a05 */
[----:B------:R-:W-:-:S03]  /*0170*/  @P0 VIADD R3, R3, 0x1 ;  /* 0x0000000103030836 */ /* 0x000fc60000000000 */
[----:B------:R-:W-:-:S13]  /*0180*/  ISETP.GE.U32.AND P1, PT, R4, R5, PT ;  /* 0x000000050400720c */ /* 0x000fda0003f26070 */
[----:B------:R-:W-:Y:S01]  /*0190*/  @P1 VIADD R3, R3, 0x1 ;  /* 0x0000000103031836 */ /* 0x000fe20000000000 */
[----:B------:R-:W-:Y:S01]  /*01a0*/  @!P2 LOP3.LUT R3, RZ, R5, RZ, 0x33, !PT ;  /* 0x00000005ff03a212 */ /* 0x000fe200078e33ff */
[----:B------:R-:W-:-:S04]  /*01b0*/  HFMA2 R5, -RZ, RZ, 0, 0 ;  /* 0x00000000ff057431 */ /* 0x000fc800000001ff */
[----:B0-----:R-:W-:-:S05]  /*01c0*/  IMAD R7, R3, R0, RZ ;  /* 0x0000000003077224 */ /* 0x001fca00078e02ff */
[----:B------:R-:W-:-:S04]  /*01d0*/  VIADDMNMX R2, R7, R3, R6, PT ;  /* 0x0000000307027246 */ /* 0x000fc80003800106 */
[----:B------:R-:W-:-:S13]  /*01e0*/  ISETP.GE.AND P0, PT, R7, R2, PT ;  /* 0x000000020700720c */ /* 0x000fda0003f06270 */
[----:B-1----:R-:W-:Y:S05]  /*01f0*/  @P0 BRA `(.L_x_42) ;  /* 0x00000008007c0947 */ /* 0x002fea0003800000 */
[----:B------:R-:W-:Y:S01]  /*0200*/  IMAD.IADD R6, R2, 0x1, -R7 ;  /* 0x0000000102067824 */ /* 0x000fe200078e0a07 */
[----:B------:R-:W-:Y:S01]  /*0210*/  MOV R8, RZ ;  /* 0x000000ff00087202 */ /* 0x000fe20000000f00 */
[----:B------:R-:W-:-:S03]  /*0220*/  IMAD.IADD R2, R7, 0x1, -R2 ;  /* 0x0000000107027824 */ /* 0x000fc600078e0a02 */
[----:B------:R-:W-:Y:S02]  /*0230*/  LOP3.LUT R23, R6, 0xf, RZ, 0xc0, !PT ;  /* 0x0000000f06177812 */ /* 0x000fe400078ec0ff */
[----:B------:R-:W-:Y:S02]  /*0240*/  ISETP.GT.U32.AND P1, PT, R2, -0x10, PT ;  /* 0xfffffff00200780c */ /* 0x000fe40003f24070 */
[----:B------:R-:W-:-:S11]  /*0250*/  ISETP.NE.AND P0, PT, R23, RZ, PT ;  /* 0x000000ff1700720c */ /* 0x000fd60003f05270 */
[----:B------:R-:W-:Y:S05]  /*0260*/  @P1 BRA `(.L_x_43) ;  /* 0x00000004002c1947 */ /* 0x000fea0003800000 */
[----:B------:R-:W0:Y:S01]  /*0270*/  LDC.64 R2, c[0x0][0x380] ;  /* 0x0000e000ff027b82 */ /* 0x000e220000000a00 */
[----:B------:R-:W-:Y:S01]  /*0280*/  LOP3.LUT R9, R6, 0xfffffff0, RZ, 0xc0, !PT ;  /* 0xfffffff006097812 */ /* 0x000fe200078ec0ff */
[----:B------:R-:W-:-:S04]  /*0290*/  IMAD.MOV.U32 R8, RZ, RZ, RZ ;  /* 0x000000ffff087224 */ /* 0x000fc800078e00ff */
[----:B------:R-:W-:Y:S01]  /*02a0*/  IMAD.MOV R9, RZ, RZ, -R9 ;  /* 0x000000ffff097224 */ /* 0x000fe200078e0a09 */
[----:B0-----:R-:W-:-:S04]  /*02b0*/  IADD3 R2, P1, PT, R2, 0x20, RZ ;  /* 0x0000002002027810 */ /* 0x001fc80007f3e0ff */
[----:B------:R-:W-:-:S09]  /*02c0*/  IADD3.X R3, PT, PT, RZ, R3, RZ, P1, !PT ;  /* 0x00000003ff037210 */ /* 0x000fd20000ffe4ff */
.L_x_44:
[----:B------:R-:W-:-:S05]  /*02d0*/  IMAD.WIDE R4, R7, 0x4, R2 ;  /* 0x0000000407047825 */ /* 0x000fca00078e0202 */
[----:B------:R-:W2:Y:S04]  /*02e0*/  LDG.E R21, desc[UR4][R4.64+-0x20] ;  /* 0xffffe00404157981 */ /* 0x000ea8000c1e1900 */
[----:B------:R-:W3:Y:S04]  /*02f0*/  LDG.E R24, desc[UR4][R4.64+-0x1c] ;  /* 0xffffe40404187981 */ /* 0x000ee8000c1e1900 */
[----:B------:R-:W4:Y:S04]  /*0300*/  LDG.E R20, desc[UR4][R4.64+-0x18] ;  /* 0xffffe80404147981 */ /* 0x000f28000c1e1900 */
[----:B------:R-:W5:Y:S04]  /*0310*/  LDG.E R19, desc[UR4][R4.64+-0x14] ;  /* 0xffffec0404137981 */ /* 0x000f68000c1e1900 */
[----:B------:R-:W5:Y:S04]  /*0320*/  LDG.E R18, desc[UR4][R4.64+-0x10] ;  /* 0xfffff00404127981 */ /* 0x000f68000c1e1900 */
[----:B------:R-:W5:Y:S04]  /*0330*/  LDG.E R17, desc[UR4][R4.64+-0xc] ;  /* 0xfffff40404117981 */ /* 0x000f68000c1e1900 */
[----:B------:R-:W5:Y:S04]  /*0340*/  LDG.E R16, desc[UR4][R4.64+-0x8] ;  /* 0xfffff80404107981 */ /* 0x000f68000c1e1900 */
[----:B------:R-:W5:Y:S04]  /*0350*/  LDG.E R15, desc[UR4][R4.64+-0x4] ;  /* 0xfffffc04040f7981 */ /* 0x000f68000c1e1900 */
[----:B------:R-:W5:Y:S04]  /*0360*/  LDG.E R14, desc[UR4][R4.64] ;  /* 0x00000004040e7981 */ /* 0x000f68000c1e1900 */
[----:B0-----:R-:W5:Y:S04]  /*0370*/  LDG.E R13, desc[UR4][R4.64+0x4] ;  /* 0x00000404040d7981 */ /* 0x001f68000c1e1900 */
[----:B------:R-:W5:Y:S04]  /*0380*/  LDG.E R12, desc[UR4][R4.64+0x8] ;  /* 0x00000804040c7981 */ /* 0x000f68000c1e1900 */
[----:B------:R-:W5:Y:S01]  /*0390*/  LDG.E R11, desc[UR4][R4.64+0xc] ;  /* 0x00000c04040b7981 */ /* 0x000f62000c1e1900 */
[----:B-1----:R-:W-:-:S03]  /*03a0*/  I2FP.F32.S32 R8, R8 ;  /* 0x0000000800087245 */ /* 0x002fc60000201400 */
[----:B------:R-:W5:Y:S02]  /*03b0*/  LDG.E R10, desc[UR4][R4.64+0x10] ;  /* 0x00001004040a7981 */ /* 0x000f64000c1e1900 */
[----:B--2---:R-:W-:Y:S02]  /*03c0*/  FADD R22, R21, R8 ;  /* 0x0000000815167221 */ /* 0x004fe40000000000 */
[----:B------:R-:W2:Y:S04]  /*03d0*/  LDG.E R8, desc[UR4][R4.64+0x14] ;  /* 0x0000140404087981 */ /* 0x000ea8000c1e1900 */
[----:B------:R-:W0:Y:S02]  /*03e0*/  F2I.TRUNC.NTZ R22, R22 ;  /* 0x0000001600167305 */ /* 0x000e24000020f100 */
[----:B0-----:R-:W-:-:S05]  /*03f0*/  I2FP.F32.S32 R21, R22 ;  /* 0x0000001600157245 */ /* 0x001fca0000201400 */
[----:B---3--:R-:W-:Y:S02]  /*0400*/  FADD R24, R24, R21 ;  /* 0x0000001518187221 */ /* 0x008fe40000000000 */
[----:B------:R-:W3:Y:S04]  /*0410*/  LDG.E R21, desc[UR4][R4.64+0x18] ;  /* 0x0000180404157981 */ /* 0x000ee8000c1e1900 */
[----:B------:R-:W0:Y:S02]  /*0420*/  F2I.TRUNC.NTZ R24, R24 ;  /* 0x0000001800187305 */ /* 0x000e24000020f100 */
[----:B0-----:R-:W-:-:S05]  /*0430*/  I2FP.F32.S32 R25, R24 ;  /* 0x0000001800197245 */ /* 0x001fca0000201400 */
[----:B----4-:R-:W-:Y:S02]  /*0440*/  FADD R25, R20, R25 ;  /* 0x0000001914197221 */ /* 0x010fe40000000000 */
[----:B------:R0:W4:Y:S04]  /*0450*/  LDG.E R20, desc[UR4][R4.64+0x1c] ;  /* 0x00001c0404147981 */ /* 0x000128000c1e1900 */
[----:B------:R-:W1:Y:S02]  /*0460*/  F2I.TRUNC.NTZ R25, R25 ;  /* 0x0000001900197305 */ /* 0x000e64000020f100 */
[----:B-1----:R-:W-:-:S05]  /*0470*/  I2FP.F32.S32 R26, R25 ;  /* 0x00000019001a7245 */ /* 0x002fca0000201400 */
[----:B-----5:R-:W-:-:S06]  /*0480*/  FADD R19, R19, R26 ;  /* 0x0000001a13137221 */ /* 0x020fcc0000000000 */
[----:B------:R-:W1:Y:S02]  /*0490*/  F2I.TRUNC.NTZ R19, R19 ;  /* 0x0000001300137305 */ /* 0x000e64000020f100 */
[----:B-1----:R-:W-:-:S05]  /*04a0*/  I2FP.F32.S32 R27, R19 ;  /* 0x00000013001b7245 */ /* 0x002fca0000201400 */
[----:B------:R-:W-:-:S06]  /*04b0*/  FADD R18, R18, R27 ;  /* 0x0000001b12127221 */ /* 0x000fcc0000000000 */
[----:B------:R-:W1:Y:S02]  /*04c0*/  F2I.TRUNC.NTZ R18, R18 ;  /* 0x0000001200127305 */ /* 0x000e64000020f100 */
[----:B-1----:R-:W-:-:S05]  /*04d0*/  I2FP.F32.S32 R22, R18 ;  /* 0x0000001200167245 */ /* 0x002fca0000201400 */
        /* <DEDUP_REMOVED lines=27> */
[----:B---3--:R-:W-:-:S06]  /*0690*/  FADD R4, R21, R4 ;  /* 0x0000000415047221 */ /* 0x008fcc0000000000 */
[----:B------:R-:W0:Y:S01]  /*06a0*/  F2I.TRUNC.NTZ R4, R4 ;  /* 0x0000000400047305 */ /* 0x000e22000020f100 */
[----:B------:R-:W-:-:S05]  /*06b0*/  VIADD R9, R9, 0x10 ;  /* 0x0000001009097836 */ /* 0x000fca0000000000 */
[----:B------:R-:W-:Y:S02]  /*06c0*/  ISETP.NE.AND P1, PT, R9, RZ, PT ;  /* 0x000000ff0900720c */ /* 0x000fe40003f25270 */
[----:B0-----:R-:W-:-:S05]  /*06d0*/  I2FP.F32.S32 R13, R4 ;  /* 0x00000004000d7245 */ /* 0x001fca0000201400 */
[----:B----4-:R-:W-:-:S04]  /*06e0*/  FADD R13, R20, R13 ;  /* 0x0000000d140d7221 */ /* 0x010fc80000000000 */
[----:B------:R0:W1:Y:S01]  /*06f0*/  F2I.TRUNC.NTZ R8, R13 ;  /* 0x0000000d00087305 */ /* 0x000062000020f100 */
[----:B------:R-:W-:Y:S01]  /*0700*/  VIADD R7, R7, 0x10 ;  /* 0x0000001007077836 */ /* 0x000fe20000000000 */
[----:B------:R-:W-:Y:S06]  /*0710*/  @P1 BRA `(.L_x_44) ;  /* 0xfffffff800ec1947 */ /* 0x000fec000383ffff */
.L_x_43:
[----:B------:R-:W-:Y:S05]  /*0720*/  @!P0 BRA `(.L_x_45) ;  /* 0x00000004002c8947 */ /* 0x000fea0003800000 */
[----:B------:R-:W-:Y:S02]  /*0730*/  ISETP.GE.U32.AND P0, PT, R23, 0x8, PT ;  /* 0x000000081700780c */ /* 0x000fe40003f06070 */
[----:B------:R-:W-:-:S04]  /*0740*/  LOP3.LUT R14, R6, 0x7, RZ, 0xc0, !PT ;  /* 0x00000007060e7812 */ /* 0x000fc800078ec0ff */
[----:B------:R-:W-:-:S07]  /*0750*/  ISETP.NE.AND P1, PT, R14, RZ, PT ;  /* 0x000000ff0e00720c */ /* 0x000fce0003f25270 */
[----:B------:R-:W-:Y:S06]  /*0760*/  @!P0 BRA `(.L_x_46) ;  /* 0x00000000008c8947 */ /* 0x000fec0003800000 */
[----:B------:R-:W2:Y:S02]  /*0770*/  LDC.64 R10, c[0x0][0x380] ;  /* 0x0000e000ff0a7b82 */ /* 0x000ea40000000a00 */
[----:B--2---:R-:W-:-:S05]  /*0780*/  IMAD.WIDE R10, R7, 0x4, R10 ;  /* 0x00000004070a7825 */ /* 0x004fca00078e020a */
[----:B------:R-:W2:Y:S04]  /*0790*/  LDG.E R5, desc[UR4][R10.64] ;  /* 0x000000040a057981 */ /* 0x000ea8000c1e1900 */
[----:B------:R-:W3:Y:S04]  /*07a0*/  LDG.E R9, desc[UR4][R10.64+0x4] ;  /* 0x000004040a097981 */ /* 0x000ee8000c1e1900 */
[----:B------:R-:W4:Y:S04]  /*07b0*/  LDG.E R12, desc[UR4][R10.64+0x8] ;  /* 0x000008040a0c7981 */ /* 0x000f28000c1e1900 */
[----:B0-----:R-:W5:Y:S04]  /*07c0*/  LDG.E R13, desc[UR4][R10.64+0xc] ;  /* 0x00000c040a0d7981 */ /* 0x001f68000c1e1900 */
[----:B------:R-:W5:Y:S04]  /*07d0*/  LDG.E R15, desc[UR4][R10.64+0x10] ;  /* 0x000010040a0f7981 */ /* 0x000f68000c1e1900 */
[----:B------:R-:W5:Y:S04]  /*07e0*/  LDG.E R3, desc[UR4][R10.64+0x14] ;  /* 0x000014040a037981 */ /* 0x000f68000c1e1900 */
[----:B------:R-:W5:Y:S04]  /*07f0*/  LDG.E R2, desc[UR4][R10.64+0x18] ;  /* 0x000018040a027981 */ /* 0x000f68000c1e1900 */
[----:B------:R0:W5:Y:S01]  /*0800*/  LDG.E R4, desc[UR4][R10.64+0x1c] ;  /* 0x00001c040a047981 */ /* 0x000162000c1e1900 */
[----:B-1----:R-:W-:-:S02]  /*0810*/  I2FP.F32.S32 R8, R8 ;  /* 0x0000000800087245 */ /* 0x002fc40000201400 */
[----:B------:R-:W-:-:S03]  /*0820*/  IADD3 R7, PT, PT, R7, 0x8, RZ ;  /* 0x0000000807077810 */ /* 0x000fc60007ffe0ff */
[----:B--2---:R-:W-:-:S06]  /*0830*/  FADD R5, R5, R8 ;  /* 0x0000000805057221 */ /* 0x004fcc0000000000 */
[----:B------:R-:W1:Y:S02]  /*0840*/  F2I.TRUNC.NTZ R5, R5 ;  /* 0x0000000500057305 */ /* 0x000e64000020f100 */
[----:B-1----:R-:W-:-:S05]  /*0850*/  I2FP.F32.S32 R8, R5 ;  /* 0x0000000500087245 */ /* 0x002fca0000201400 */
[----:B---3--:R-:W-:-:S06]  /*0860*/  FADD R8, R9, R8 ;  /* 0x0000000809087221 */ /* 0x008fcc0000000000 */
[----:B------:R-:W1:Y:S02]  /*0870*/  F2I.TRUNC.NTZ R8, R8 ;  /* 0x0000000800087305 */ /* 0x000e64000020f100 */
[----:B-1----:R-:W-:-:S05]  /*0880*/  I2FP.F32.S32 R9, R8 ;  /* 0x0000000800097245 */ /* 0x002fca0000201400 */
[----:B----4-:R-:W-:-:S06]  /*0890*/  FADD R9, R12, R9 ;  /* 0x000000090c097221 */ /* 0x010fcc0000000000 */
[----:B------:R-:W1:Y:S02]  /*08a0*/  F2I.TRUNC.NTZ R9, R9 ;  /* 0x0000000900097305 */ /* 0x000e64000020f100 */
[----:B-1----:R-:W-:-:S05]  /*08b0*/  I2FP.F32.S32 R12, R9 ;  /* 0x00000009000c7245 */ /* 0x002fca0000201400 */
[----:B-----5:R-:W-:-:S06]  /*08c0*/  FADD R12, R13, R12 ;  /* 0x0000000c0d0c7221 */ /* 0x020fcc0000000000 */
        /* <DEDUP_REMOVED lines=11> */
[----:B------:R-:W-:-:S04]  /*0980*/  FADD R4, R4, R5 ;  /* 0x0000000504047221 */ /* 0x000fc80000000000 */
[----:B------:R2:W3:Y:S03]  /*0990*/  F2I.TRUNC.NTZ R8, R4 ;  /* 0x0000000400087305 */ /* 0x0004e6000020f100 */
.L_x_46:
[----:B------:R-:W-:Y:S05]  /*09a0*/  @!P1 BRA `(.L_x_45) ;  /* 0x00000000008c9947 */ /* 0x000fea0003800000 */
[----:B------:R-:W-:Y:S02]  /*09b0*/  ISETP.GE.U32.AND P0, PT, R14, 0x4, PT ;  /* 0x000000040e00780c */ /* 0x000fe40003f06070 */
[----:B------:R-:W-:-:S04]  /*09c0*/  LOP3.LUT R6, R6, 0x3, RZ, 0xc0, !PT ;  /* 0x0000000306067812 */ /* 0x000fc800078ec0ff */
[----:B------:R-:W-:-:S07]  /*09d0*/  ISETP.NE.AND P1, PT, R6, RZ, PT ;  /* 0x000000ff0600720c */ /* 0x000fce0003f25270 */
[----:B------:R-:W-:Y:S06]  /*09e0*/  @!P0 BRA `(.L_x_47) ;  /* 0x00000000004c8947 */ /* 0x000fec0003800000 */
[----:B------:R-:W4:Y:S02]  /*09f0*/  LDC.64 R2, c[0x0][0x380] ;  /* 0x0000e000ff027b82 */ /* 0x000f240000000a00 */
[----:B----4-:R-:W-:-:S05]  /*0a00*/  IMAD.WIDE R2, R7, 0x4, R2 ;  /* 0x0000000407027825 */ /* 0x010fca00078e0202 */
[----:B--2---:R-:W2:Y:S04]  /*0a10*/  LDG.E R4, desc[UR4][R2.64] ;  /* 0x0000000402047981 */ /* 0x004ea8000c1e1900 */
[----:B------:R-:W4:Y:S04]  /*0a20*/  LDG.E R9, desc[UR4][R2.64+0x4] ;  /* 0x0000040402097981 */ /* 0x000f28000c1e1900 */
[----:B------:R-:W5:Y:S04]  /*0a30*/  LDG.E R10, desc[UR4][R2.64+0x8] ;  /* 0x00000804020a7981 */ /* 0x000f68000c1e1900 */
[----:B------:R-:W5:Y:S01]  /*0a40*/  LDG.E R11, desc[UR4][R2.64+0xc] ;  /* 0x00000c04020b7981 */ /* 0x000f62000c1e1900 */
[----:B-1-3--:R-:W-:Y:S01]  /*0a50*/  I2FP.F32.S32 R5, R8 ;  /* 0x0000000800057245 */ /* 0x00afe20000201400 */
[----:B------:R-:W-:-:S04]  /*0a60*/  VIADD R7, R7, 0x4 ;  /* 0x0000000407077836 */ /* 0x000fc80000000000 */
[----:B--2---:R-:W-:-:S06]  /*0a70*/  FADD R4, R4, R5 ;  /* 0x0000000504047221 */ /* 0x004fcc0000000000 */
[----:B------:R-:W1:Y:S02]  /*0a80*/  F2I.TRUNC.NTZ R4, R4 ;  /* 0x0000000400047305 */ /* 0x000e64000020f100 */
[----:B-1----:R-:W-:-:S05]  /*0a90*/  I2FP.F32.S32 R8, R4 ;  /* 0x0000000400087245 */ /* 0x002fca0000201400 */
[----:B----4-:R-:W-:-:S06]  /*0aa0*/  FADD R9, R9, R8 ;  /* 0x0000000809097221 */ /* 0x010fcc0000000000 */
[----:B------:R-:W1:Y:S02]  /*0ab0*/  F2I.TRUNC.NTZ R9, R9 ;  /* 0x0000000900097305 */ /* 0x000e64000020f100 */
[----:B-1----:R-:W-:-:S05]  /*0ac0*/  I2FP.F32.S32 R5, R9 ;  /* 0x0000000900057245 */ /* 0x002fca0000201400 */
[----:B-----5:R-:W-:-:S06]  /*0ad0*/  FADD R5, R10, R5 ;  /* 0x000000050a057221 */ /* 0x020fcc0000000000 */
[----:B------:R-:W1:Y:S02]  /*0ae0*/  F2I.TRUNC.NTZ R5, R5 ;  /* 0x0000000500057305 */ /* 0x000e64000020f100 */
[----:B-1----:R-:W-:-:S05]  /*0af0*/  I2FP.F32.S32 R8, R5 ;  /* 0x0000000500087245 */ /* 0x002fca0000201400 */
[----:B------:R-:W-:-:S06]  /*0b00*/  FADD R8, R11, R8 ;  /* 0x000000080b087221 */ /* 0x000fcc0000000000 */
[----:B------:R-:W4:Y:S02]  /*0b10*/  F2I.TRUNC.NTZ R8, R8 ;  /* 0x0000000800087305 */ /* 0x000f24000020f100 */
.L_x_47:
[----:B------:R-:W-:Y:S05]  /*0b20*/  @!P1 BRA `(.L_x_45) ;  /* 0x00000000002c9947 */ /* 0x000fea0003800000 */
[----:B--2---:R-:W2:Y:S01]  /*0b30*/  LDC.64 R4, c[0x0][0x380] ;  /* 0x0000e000ff047b82 */ /* 0x004ea20000000a00 */
[----:B------:R-:W-:-:S07]  /*0b40*/  IMAD.MOV R6, RZ, RZ, -R6 ;  /* 0x000000ffff067224 */ /* 0x000fce00078e0a06 */
.L_x_48:
[----:B--2---:R-:W-:-:S06]  /*0b50*/  IMAD.WIDE R2, R7, 0x4, R4 ;  /* 0x0000000407027825 */ /* 0x004fcc00078e0204 */
[----:B------:R-:W2:Y:S01]  /*0b60*/  LDG.E R2, desc[UR4][R2.64] ;  /* 0x0000000402027981 */ /* 0x000ea2000c1e1900 */
[----:B-1-34-:R-:W-:Y:S01]  /*0b70*/  I2FP.F32.S32 R9, R8 ;  /* 0x0000000800097245 */ /* 0x01afe20000201400 */
[----:B------:R-:W-:Y:S01]  /*0b80*/  VIADD R7, R7, 0x1 ;  /* 0x0000000107077836 */ /* 0x000fe20000000000 */
[----:B------:R-:W-:-:S04]  /*0b90*/  IADD3 R6, PT, PT, R6, 0x1, RZ ;  /* 0x0000000106067810 */ /* 0x000fc80007ffe0ff */
[----:B------:R-:W-:Y:S01]  /*0ba0*/  ISETP.NE.AND P0, PT, R6, RZ, PT ;  /* 0x000000ff0600720c */ /* 0x000fe20003f05270 */
[----:B--2---:R-:W-:-:S06]  /*0bb0*/  FADD R8, R9, R2 ;  /* 0x0000000209087221 */ /* 0x004fcc0000000000 */
[----:B------:R-:W1:Y:S06]  /*0bc0*/  F2I.TRUNC.NTZ R8, R8 ;  /* 0x0000000800087305 */ /* 0x000e6c000020f100 */
[----:B------:R-:W-:Y:S05]  /*0bd0*/  @P0 BRA `(.L_x_48) ;  /* 0xfffffffc00dc0947 */ /* 0x000fea000383ffff */
.L_x_45:
[----:B-1-34-:R-:W-:-:S07]  /*0be0*/  I2FP.F32.S32 R5, R8 ;  /* 0x0000000800057245 */ /* 0x01afce0000201400 */
.L_x_42:
[----:B------:R-:W1:Y:S02]  /*0bf0*/  LDC.64 R2, c[0x0][0x388] ;  /* 0x0000e200ff027b82 */ /* 0x000e640000000a00 */
[----:B-1----:R-:W-:-:S05]  /*0c00*/  IMAD.WIDE.U32 R2, R0, 0x4, R2 ;  /* 0x0000000400027825 */ /* 0x002fca00078e0002 */
[----:B------:R-:W-:Y:S01]  /*0c10*/  STG.E desc[UR4][R2.64], R5 ;  /* 0x0000000502007986 */ /* 0x000fe2000c101904 */
[----:B------:R-:W-:Y:S05]  /*0c20*/  EXIT ;  /* 0x000000000000794d */ /* 0x000fea0003800000 */
.L_x_49:
        /* <DEDUP_REMOVED lines=13> */
.L_x_55:


//--------------------- .nv.shared._Z15total_reductionPfS_i --------------------------
	.section	.nv.shared._Z15total_reductionPfS_i,"aw",@nobits
	.sectionflags	@""
	.align	4
.nv.shared._Z15total_reductionPfS_i:
	.zero		3072


//--------------------- .nv.shared.reserved.0     --------------------------
	.section	.nv.shared.reserved.0,"aw",@nobits
	.weak		__nv_reservedSMEM_offset_0_alias
	.size		__nv_reservedSMEM_offset_0_alias, 0, 64
	.other		__nv_reservedSMEM_offset_0_alias,@"STO_CUDA_RESERVED_SHARED STV_DEFAULT"
__nv_reservedSMEM_offset_0_alias:
	.zero		0
	.zero		64


//--------------------- .nv.shared._Z23total_partial_reductionPfS_i --------------------------
	.section	.nv.shared._Z23total_partial_reductionPfS_i,"aw",@nobits
	.sectionflags	@""
	.align	4
.nv.shared._Z23total_partial_reductionPfS_i:
	.zero		3072


//--------------------- .nv.constant0._Z15total_reductionPfS_i --------------------------
	.section	.nv.constant0._Z15total_reductionPfS_i,"a",@progbits
	.sectionflags	@""
	.align	4
.nv.constant0._Z15total_reductionPfS_i:
	.zero		916


//--------------------- .nv.constant0._Z23total_partial_reductionPfS_i --------------------------
	.section	.nv.constant0._Z23total_partial_reductionPfS_i,"a",@progbits
	.sectionflags	@""
	.align	4
.nv.constant0._Z23total_partial_reductionPfS_i:
	.zero		916


//--------------------- .nv.constant0._Z22total_atomic_coalescedPfS_i --------------------------
	.section	.nv.constant0._Z22total_atomic_coalescedPfS_i,"a",@progbits
	.sectionflags	@""
	.align	4
.nv.constant0._Z22total_atomic_coalescedPfS_i:
	.zero		916


//--------------------- .nv.constant0._Z12total_atomicPfS_i --------------------------
	.section	.nv.constant0._Z12total_atomicPfS_i,"a",@progbits
	.sectionflags	@""
	.align	4
.nv.constant0._Z12total_atomicPfS_i:
	.zero		916


//--------------------- .nv.constant0._Z26total_sequential_coalescedPfS_i --------------------------
	.section	.nv.constant0._Z26total_sequential_coalescedPfS_i,"a",@progbits
	.sectionflags	@""
	.align	4
.nv.constant0._Z26total_sequential_coalescedPfS_i:
	.zero		916


//--------------------- .nv.constant0._Z16total_sequentialPfS_i --------------------------
	.section	.nv.constant0._Z16total_sequentialPfS_i,"a",@progbits
	.sectionflags	@""
	.align	4
.nv.constant0._Z16total_sequentialPfS_i:
	.zero		916


//--------------------- SYMBOLS --------------------------

	.type		.nv.reservedSmem.offset0,@object
	.size		.nv.reservedSmem.offset0,0x4
	.type		.nv.reservedSmem.cap,@object
	.size		.nv.reservedSmem.cap,0x4
